//
// Generated by NVIDIA NVVM Compiler
//
// Compiler Build ID: CL-36424714
// Cuda compilation tools, release 13.0, V13.0.88
// Based on NVVM 20.0.0
//

.version 9.0
.target sm_100
.address_size 64

	// .globl	_Z32linear_assignment_auction_kernelIiEviPKT_PiPfPcfffi
// _ZZ32linear_assignment_auction_kernelIiEviPKT_PiPfPcfffiE11auction_eps has been demoted
// _ZZ32linear_assignment_auction_kernelIiEviPKT_PiPfPcfffiE13num_iteration has been demoted
// _ZZ32linear_assignment_auction_kernelIiEviPKT_PiPfPcfffiE12num_assigned has been demoted
// _ZZ32linear_assignment_auction_kernelIiEviPKT_PiPfPcfffiE8num_edge has been demoted
.extern .shared .align 16 .b8 s_data[];

.visible .entry _Z32linear_assignment_auction_kernelIiEviPKT_PiPfPcfffi(
	.param .u32 _Z32linear_assignment_auction_kernelIiEviPKT_PiPfPcfffi_param_0,
	.param .u64 .ptr .align 1 _Z32linear_assignment_auction_kernelIiEviPKT_PiPfPcfffi_param_1,
	.param .u64 .ptr .align 1 _Z32linear_assignment_auction_kernelIiEviPKT_PiPfPcfffi_param_2,
	.param .u64 .ptr .align 1 _Z32linear_assignment_auction_kernelIiEviPKT_PiPfPcfffi_param_3,
	.param .u64 .ptr .align 1 _Z32linear_assignment_auction_kernelIiEviPKT_PiPfPcfffi_param_4,
	.param .f32 _Z32linear_assignment_auction_kernelIiEviPKT_PiPfPcfffi_param_5,
	.param .f32 _Z32linear_assignment_auction_kernelIiEviPKT_PiPfPcfffi_param_6,
	.param .f32 _Z32linear_assignment_auction_kernelIiEviPKT_PiPfPcfffi_param_7,
	.param .u32 _Z32linear_assignment_auction_kernelIiEviPKT_PiPfPcfffi_param_8
)
.maxntid 1024
.minnctapersm 16
{
	.reg .pred 	%p<450>;
	.reg .b16 	%rs<190>;
	.reg .b32 	%r<1176>;
	.reg .b32 	%f<555>;
	.reg .b64 	%rd<70>;
	// demoted variable
	.shared .align 4 .f32 _ZZ32linear_assignment_auction_kernelIiEviPKT_PiPfPcfffiE11auction_eps;
	// demoted variable
	.shared .align 4 .u32 _ZZ32linear_assignment_auction_kernelIiEviPKT_PiPfPcfffiE13num_iteration;
	// demoted variable
	.shared .align 4 .u32 _ZZ32linear_assignment_auction_kernelIiEviPKT_PiPfPcfffiE12num_assigned;
	// demoted variable
	.shared .align 4 .u32 _ZZ32linear_assignment_auction_kernelIiEviPKT_PiPfPcfffiE8num_edge;
	ld.param.u32 	%r240, [_Z32linear_assignment_auction_kernelIiEviPKT_PiPfPcfffi_param_0];
	ld.param.u64 	%rd9, [_Z32linear_assignment_auction_kernelIiEviPKT_PiPfPcfffi_param_1];
	ld.param.u64 	%rd11, [_Z32linear_assignment_auction_kernelIiEviPKT_PiPfPcfffi_param_3];
	ld.param.f32 	%f141, [_Z32linear_assignment_auction_kernelIiEviPKT_PiPfPcfffi_param_5];
	ld.param.u32 	%r241, [_Z32linear_assignment_auction_kernelIiEviPKT_PiPfPcfffi_param_8];
	mov.u32 	%r1, %tid.x;
	setp.ne.s32 	%p1, %r1, 0;
	@%p1 bra 	$L__BB0_2;
	st.shared.f32 	[_ZZ32linear_assignment_auction_kernelIiEviPKT_PiPfPcfffiE11auction_eps], %f141;
	mov.b32 	%r242, 0;
	st.shared.u32 	[_ZZ32linear_assignment_auction_kernelIiEviPKT_PiPfPcfffiE13num_iteration], %r242;
$L__BB0_2:
	mov.u32 	%r243, %ctaid.x;
	shl.b32 	%r244, %r240, 2;
	mov.u32 	%r245, s_data;
	add.s32 	%r2, %r245, %r244;
	add.s32 	%r3, %r2, %r244;
	add.s32 	%r4, %r3, %r244;
	add.s32 	%r5, %r4, %r244;
	mul.lo.s32 	%r6, %r240, %r243;
	mul.lo.s32 	%r246, %r6, %r240;
	cvta.to.global.u64 	%rd13, %rd9;
	mul.wide.s32 	%rd14, %r246, 4;
	add.s64 	%rd1, %rd13, %rd14;
	cvta.to.global.u64 	%rd15, %rd11;
	add.s64 	%rd2, %rd15, %rd14;
	shl.b32 	%r247, %r1, 2;
	add.s32 	%r248, %r245, %r247;
	mov.b32 	%r249, 0;
	st.shared.u32 	[%r248], %r249;
	bar.sync 	0;
	add.s32 	%r7, %r5, %r1;
	mov.b16 	%rs65, 0;
	st.shared.u8 	[%r7], %rs65;
	setp.lt.s32 	%p2, %r240, 1;
	@%p2 bra 	$L__BB0_73;
	mul.lo.s32 	%r8, %r240, %r1;
	and.b32  	%r9, %r240, 15;
	setp.lt.u32 	%p3, %r240, 16;
	mov.b32 	%r1118, 0;
	mov.b16 	%rs157, 0;
	@%p3 bra 	$L__BB0_38;
	and.b32  	%r1118, %r240, 2147483632;
	mov.b32 	%r1116, 0;
	mov.b16 	%rs157, 0;
$L__BB0_5:
	.pragma "nounroll";
	add.s32 	%r252, %r1116, %r8;
	mul.wide.u32 	%rd16, %r252, 4;
	add.s64 	%rd3, %rd1, %rd16;
	ld.global.nc.u32 	%r253, [%rd3];
	setp.lt.s32 	%p4, %r253, 0;
	@%p4 bra 	$L__BB0_7;
	add.s16 	%rs157, %rs157, 1;
	st.shared.u8 	[%r7], %rs157;
$L__BB0_7:
	ld.global.nc.u32 	%r254, [%rd3+4];
	setp.lt.s32 	%p5, %r254, 0;
	@%p5 bra 	$L__BB0_9;
	add.s16 	%rs157, %rs157, 1;
	st.shared.u8 	[%r7], %rs157;
$L__BB0_9:
	ld.global.nc.u32 	%r255, [%rd3+8];
	setp.lt.s32 	%p6, %r255, 0;
	@%p6 bra 	$L__BB0_11;
	add.s16 	%rs157, %rs157, 1;
	st.shared.u8 	[%r7], %rs157;
$L__BB0_11:
	ld.global.nc.u32 	%r256, [%rd3+12];
	setp.lt.s32 	%p7, %r256, 0;
	@%p7 bra 	$L__BB0_13;
	add.s16 	%rs157, %rs157, 1;
	st.shared.u8 	[%r7], %rs157;
$L__BB0_13:
	ld.global.nc.u32 	%r257, [%rd3+16];
	setp.lt.s32 	%p8, %r257, 0;
	@%p8 bra 	$L__BB0_15;
	add.s16 	%rs157, %rs157, 1;
	st.shared.u8 	[%r7], %rs157;
$L__BB0_15:
	ld.global.nc.u32 	%r258, [%rd3+20];
	setp.lt.s32 	%p9, %r258, 0;
	@%p9 bra 	$L__BB0_17;
	add.s16 	%rs157, %rs157, 1;
	st.shared.u8 	[%r7], %rs157;
$L__BB0_17:
	ld.global.nc.u32 	%r259, [%rd3+24];
	setp.lt.s32 	%p10, %r259, 0;
	@%p10 bra 	$L__BB0_19;
	add.s16 	%rs157, %rs157, 1;
	st.shared.u8 	[%r7], %rs157;
$L__BB0_19:
	ld.global.nc.u32 	%r260, [%rd3+28];
	setp.lt.s32 	%p11, %r260, 0;
	@%p11 bra 	$L__BB0_21;
	add.s16 	%rs157, %rs157, 1;
	st.shared.u8 	[%r7], %rs157;
$L__BB0_21:
	ld.global.nc.u32 	%r261, [%rd3+32];
	setp.lt.s32 	%p12, %r261, 0;
	@%p12 bra 	$L__BB0_23;
	add.s16 	%rs157, %rs157, 1;
	st.shared.u8 	[%r7], %rs157;
$L__BB0_23:
	ld.global.nc.u32 	%r262, [%rd3+36];
	setp.lt.s32 	%p13, %r262, 0;
	@%p13 bra 	$L__BB0_25;
	add.s16 	%rs157, %rs157, 1;
	st.shared.u8 	[%r7], %rs157;
$L__BB0_25:
	ld.global.nc.u32 	%r263, [%rd3+40];
	setp.lt.s32 	%p14, %r263, 0;
	@%p14 bra 	$L__BB0_27;
	add.s16 	%rs157, %rs157, 1;
	st.shared.u8 	[%r7], %rs157;
$L__BB0_27:
	ld.global.nc.u32 	%r264, [%rd3+44];
	setp.lt.s32 	%p15, %r264, 0;
	@%p15 bra 	$L__BB0_29;
	add.s16 	%rs157, %rs157, 1;
	st.shared.u8 	[%r7], %rs157;
$L__BB0_29:
	ld.global.nc.u32 	%r265, [%rd3+48];
	setp.lt.s32 	%p16, %r265, 0;
	@%p16 bra 	$L__BB0_31;
	add.s16 	%rs157, %rs157, 1;
	st.shared.u8 	[%r7], %rs157;
$L__BB0_31:
	ld.global.nc.u32 	%r266, [%rd3+52];
	setp.lt.s32 	%p17, %r266, 0;
	@%p17 bra 	$L__BB0_33;
	add.s16 	%rs157, %rs157, 1;
	st.shared.u8 	[%r7], %rs157;
$L__BB0_33:
	ld.global.nc.u32 	%r267, [%rd3+56];
	setp.lt.s32 	%p18, %r267, 0;
	@%p18 bra 	$L__BB0_35;
	add.s16 	%rs157, %rs157, 1;
	st.shared.u8 	[%r7], %rs157;
$L__BB0_35:
	ld.global.nc.u32 	%r268, [%rd3+60];
	setp.lt.s32 	%p19, %r268, 0;
	@%p19 bra 	$L__BB0_37;
	add.s16 	%rs157, %rs157, 1;
	st.shared.u8 	[%r7], %rs157;
$L__BB0_37:
	add.s32 	%r1116, %r1116, 16;
	setp.ne.s32 	%p20, %r1116, %r1118;
	@%p20 bra 	$L__BB0_5;
$L__BB0_38:
	setp.eq.s32 	%p21, %r9, 0;
	@%p21 bra 	$L__BB0_73;
	and.b32  	%r14, %r240, 7;
	setp.lt.u32 	%p22, %r9, 8;
	@%p22 bra 	$L__BB0_57;
	add.s32 	%r269, %r1118, %r8;
	mul.wide.u32 	%rd17, %r269, 4;
	add.s64 	%rd18, %rd1, %rd17;
	ld.global.nc.u32 	%r270, [%rd18];
	setp.lt.s32 	%p23, %r270, 0;
	@%p23 bra 	$L__BB0_42;
	add.s16 	%rs157, %rs157, 1;
	st.shared.u8 	[%r7], %rs157;
$L__BB0_42:
	cvt.u64.u32 	%rd19, %r8;
	cvt.u64.u32 	%rd20, %r1118;
	add.s64 	%rd21, %rd20, %rd19;
	shl.b64 	%rd22, %rd21, 2;
	add.s64 	%rd4, %rd1, %rd22;
	ld.global.nc.u32 	%r271, [%rd4+4];
	setp.lt.s32 	%p24, %r271, 0;
	@%p24 bra 	$L__BB0_44;
	add.s16 	%rs157, %rs157, 1;
	st.shared.u8 	[%r7], %rs157;
$L__BB0_44:
	ld.global.nc.u32 	%r272, [%rd4+8];
	setp.lt.s32 	%p25, %r272, 0;
	@%p25 bra 	$L__BB0_46;
	add.s16 	%rs157, %rs157, 1;
	st.shared.u8 	[%r7], %rs157;
$L__BB0_46:
	ld.global.nc.u32 	%r273, [%rd4+12];
	setp.lt.s32 	%p26, %r273, 0;
	@%p26 bra 	$L__BB0_48;
	add.s16 	%rs157, %rs157, 1;
	st.shared.u8 	[%r7], %rs157;
$L__BB0_48:
	ld.global.nc.u32 	%r274, [%rd4+16];
	setp.lt.s32 	%p27, %r274, 0;
	@%p27 bra 	$L__BB0_50;
	add.s16 	%rs157, %rs157, 1;
	st.shared.u8 	[%r7], %rs157;
$L__BB0_50:
	ld.global.nc.u32 	%r275, [%rd4+20];
	setp.lt.s32 	%p28, %r275, 0;
	@%p28 bra 	$L__BB0_52;
	add.s16 	%rs157, %rs157, 1;
	st.shared.u8 	[%r7], %rs157;
$L__BB0_52:
	ld.global.nc.u32 	%r276, [%rd4+24];
	setp.lt.s32 	%p29, %r276, 0;
	@%p29 bra 	$L__BB0_54;
	add.s16 	%rs157, %rs157, 1;
	st.shared.u8 	[%r7], %rs157;
$L__BB0_54:
	ld.global.nc.u32 	%r277, [%rd4+28];
	setp.lt.s32 	%p30, %r277, 0;
	@%p30 bra 	$L__BB0_56;
	add.s16 	%rs157, %rs157, 1;
	st.shared.u8 	[%r7], %rs157;
$L__BB0_56:
	add.s32 	%r1118, %r1118, 8;
$L__BB0_57:
	setp.eq.s32 	%p31, %r14, 0;
	@%p31 bra 	$L__BB0_73;
	and.b32  	%r17, %r240, 3;
	setp.lt.u32 	%p32, %r14, 4;
	@%p32 bra 	$L__BB0_68;
	add.s32 	%r278, %r1118, %r8;
	mul.wide.u32 	%rd23, %r278, 4;
	add.s64 	%rd24, %rd1, %rd23;
	ld.global.nc.u32 	%r279, [%rd24];
	setp.lt.s32 	%p33, %r279, 0;
	@%p33 bra 	$L__BB0_61;
	add.s16 	%rs157, %rs157, 1;
	st.shared.u8 	[%r7], %rs157;
$L__BB0_61:
	cvt.u64.u32 	%rd25, %r8;
	cvt.u64.u32 	%rd26, %r1118;
	add.s64 	%rd27, %rd26, %rd25;
	shl.b64 	%rd28, %rd27, 2;
	add.s64 	%rd5, %rd1, %rd28;
	ld.global.nc.u32 	%r280, [%rd5+4];
	setp.lt.s32 	%p34, %r280, 0;
	@%p34 bra 	$L__BB0_63;
	add.s16 	%rs157, %rs157, 1;
	st.shared.u8 	[%r7], %rs157;
$L__BB0_63:
	ld.global.nc.u32 	%r281, [%rd5+8];
	setp.lt.s32 	%p35, %r281, 0;
	@%p35 bra 	$L__BB0_65;
	add.s16 	%rs157, %rs157, 1;
	st.shared.u8 	[%r7], %rs157;
$L__BB0_65:
	ld.global.nc.u32 	%r282, [%rd5+12];
	setp.lt.s32 	%p36, %r282, 0;
	@%p36 bra 	$L__BB0_67;
	add.s16 	%rs157, %rs157, 1;
	st.shared.u8 	[%r7], %rs157;
$L__BB0_67:
	add.s32 	%r1118, %r1118, 4;
$L__BB0_68:
	setp.eq.s32 	%p37, %r17, 0;
	@%p37 bra 	$L__BB0_73;
	mov.b32 	%r1121, 0;
$L__BB0_70:
	.pragma "nounroll";
	add.s32 	%r284, %r1118, %r8;
	mul.wide.u32 	%rd29, %r284, 4;
	add.s64 	%rd30, %rd1, %rd29;
	ld.global.nc.u32 	%r285, [%rd30];
	setp.lt.s32 	%p38, %r285, 0;
	@%p38 bra 	$L__BB0_72;
	add.s16 	%rs157, %rs157, 1;
	st.shared.u8 	[%r7], %rs157;
$L__BB0_72:
	add.s32 	%r1118, %r1118, 1;
	add.s32 	%r1121, %r1121, 1;
	setp.ne.s32 	%p39, %r1121, %r17;
	@%p39 bra 	$L__BB0_70;
$L__BB0_73:
	setp.eq.s32 	%p40, %r1, 0;
	bar.sync 	0;
	mov.b32 	%r1136, 0;
	@%p40 bra 	$L__BB0_86;
	setp.lt.u32 	%p41, %r1, 16;
	mov.b32 	%r1128, 0;
	mov.u32 	%r1136, %r1128;
	@%p41 bra 	$L__BB0_77;
	mov.b32 	%r1122, 0;
	and.b32  	%r1128, %r1, 1008;
	mov.u32 	%r1136, %r1122;
$L__BB0_76:
	.pragma "nounroll";
	add.s32 	%r290, %r5, %r1122;
	ld.shared.v4.b32 	{%r291, %r292, %r293, %r294}, [%r290];
	bfe.u32 	%r295, %r291, 0, 8;
	add.s32 	%r296, %r1136, %r295;
	bfe.u32 	%r297, %r291, 8, 8;
	add.s32 	%r298, %r296, %r297;
	bfe.u32 	%r299, %r291, 16, 8;
	add.s32 	%r300, %r298, %r299;
	bfe.u32 	%r301, %r291, 24, 8;
	add.s32 	%r302, %r300, %r301;
	bfe.u32 	%r303, %r292, 0, 8;
	add.s32 	%r304, %r302, %r303;
	bfe.u32 	%r305, %r292, 8, 8;
	add.s32 	%r306, %r304, %r305;
	bfe.u32 	%r307, %r292, 16, 8;
	add.s32 	%r308, %r306, %r307;
	bfe.u32 	%r309, %r292, 24, 8;
	add.s32 	%r310, %r308, %r309;
	bfe.u32 	%r311, %r293, 0, 8;
	add.s32 	%r312, %r310, %r311;
	bfe.u32 	%r313, %r293, 8, 8;
	add.s32 	%r314, %r312, %r313;
	bfe.u32 	%r315, %r293, 16, 8;
	add.s32 	%r316, %r314, %r315;
	bfe.u32 	%r317, %r293, 24, 8;
	add.s32 	%r318, %r316, %r317;
	bfe.u32 	%r319, %r294, 0, 8;
	add.s32 	%r320, %r318, %r319;
	bfe.u32 	%r321, %r294, 8, 8;
	add.s32 	%r322, %r320, %r321;
	bfe.u32 	%r323, %r294, 16, 8;
	add.s32 	%r324, %r322, %r323;
	bfe.u32 	%r325, %r294, 24, 8;
	add.s32 	%r1136, %r324, %r325;
	add.s32 	%r1122, %r1122, 16;
	setp.ne.s32 	%p42, %r1122, %r1128;
	@%p42 bra 	$L__BB0_76;
$L__BB0_77:
	and.b32  	%r32, %r1, 15;
	setp.eq.s32 	%p43, %r32, 0;
	@%p43 bra 	$L__BB0_86;
	and.b32  	%r33, %r1, 7;
	setp.lt.u32 	%p44, %r32, 8;
	@%p44 bra 	$L__BB0_80;
	add.s32 	%r327, %r5, %r1128;
	ld.shared.u8 	%r328, [%r327];
	add.s32 	%r329, %r1136, %r328;
	ld.shared.u8 	%r330, [%r327+1];
	add.s32 	%r331, %r329, %r330;
	ld.shared.u8 	%r332, [%r327+2];
	add.s32 	%r333, %r331, %r332;
	ld.shared.u8 	%r334, [%r327+3];
	add.s32 	%r335, %r333, %r334;
	ld.shared.u8 	%r336, [%r327+4];
	add.s32 	%r337, %r335, %r336;
	ld.shared.u8 	%r338, [%r327+5];
	add.s32 	%r339, %r337, %r338;
	ld.shared.u8 	%r340, [%r327+6];
	add.s32 	%r341, %r339, %r340;
	ld.shared.u8 	%r342, [%r327+7];
	add.s32 	%r1136, %r341, %r342;
	add.s32 	%r1128, %r1128, 8;
$L__BB0_80:
	setp.eq.s32 	%p45, %r33, 0;
	@%p45 bra 	$L__BB0_86;
	and.b32  	%r39, %r1, 3;
	setp.lt.u32 	%p46, %r33, 4;
	@%p46 bra 	$L__BB0_83;
	add.s32 	%r344, %r5, %r1128;
	ld.shared.u8 	%r345, [%r344];
	add.s32 	%r346, %r1136, %r345;
	ld.shared.u8 	%r347, [%r344+1];
	add.s32 	%r348, %r346, %r347;
	ld.shared.u8 	%r349, [%r344+2];
	add.s32 	%r350, %r348, %r349;
	ld.shared.u8 	%r351, [%r344+3];
	add.s32 	%r1136, %r350, %r351;
	add.s32 	%r1128, %r1128, 4;
$L__BB0_83:
	setp.eq.s32 	%p47, %r39, 0;
	@%p47 bra 	$L__BB0_86;
	mov.b32 	%r1135, 0;
$L__BB0_85:
	.pragma "nounroll";
	add.s32 	%r353, %r5, %r1128;
	ld.shared.u8 	%r354, [%r353];
	add.s32 	%r1136, %r1136, %r354;
	add.s32 	%r1128, %r1128, 1;
	add.s32 	%r1135, %r1135, 1;
	setp.ne.s32 	%p48, %r1135, %r39;
	@%p48 bra 	$L__BB0_85;
$L__BB0_86:
	ld.shared.u8 	%rs64, [%r7];
	add.s32 	%r355, %r240, -1;
	setp.ne.s32 	%p49, %r1, %r355;
	@%p49 bra 	$L__BB0_88;
	ld.shared.u8 	%r356, [%r7+-1];
	add.s32 	%r357, %r1136, %r356;
	st.shared.u32 	[_ZZ32linear_assignment_auction_kernelIiEviPKT_PiPfPcfffiE8num_edge], %r357;
$L__BB0_88:
	add.s32 	%r52, %r5, %r240;
	setp.lt.s32 	%p50, %r240, 1;
	bar.sync 	0;
	ld.shared.u32 	%r358, [_ZZ32linear_assignment_auction_kernelIiEviPKT_PiPfPcfffiE8num_edge];
	add.s32 	%r53, %r52, %r358;
	@%p50 bra 	$L__BB0_129;
	mul.lo.s32 	%r54, %r240, %r1;
	and.b32  	%r55, %r240, 7;
	setp.lt.u32 	%p51, %r240, 8;
	mov.b32 	%r1153, 0;
	mov.u32 	%r1139, %r1153;
	@%p51 bra 	$L__BB0_108;
	and.b32  	%r1153, %r240, 2147483640;
	mov.b32 	%r1137, 0;
	mov.u32 	%r1139, %r1137;
$L__BB0_91:
	.pragma "nounroll";
	add.s32 	%r361, %r1137, %r54;
	mul.wide.u32 	%rd31, %r361, 4;
	add.s64 	%rd6, %rd1, %rd31;
	ld.global.nc.u32 	%r59, [%rd6];
	setp.lt.s32 	%p52, %r59, 0;
	@%p52 bra 	$L__BB0_93;
	add.s32 	%r362, %r1139, %r1136;
	add.s32 	%r363, %r52, %r362;
	st.shared.u8 	[%r363], %r1137;
	shl.b32 	%r364, %r362, 1;
	add.s32 	%r365, %r53, %r364;
	st.shared.u16 	[%r365], %r59;
	add.s32 	%r1139, %r1139, 1;
$L__BB0_93:
	ld.global.nc.u32 	%r62, [%rd6+4];
	setp.lt.s32 	%p53, %r62, 0;
	@%p53 bra 	$L__BB0_95;
	cvt.u16.u32 	%rs68, %r1137;
	add.s16 	%rs69, %rs68, 1;
	add.s32 	%r366, %r1139, %r1136;
	add.s32 	%r367, %r52, %r366;
	st.shared.u8 	[%r367], %rs69;
	shl.b32 	%r368, %r366, 1;
	add.s32 	%r369, %r53, %r368;
	st.shared.u16 	[%r369], %r62;
	add.s32 	%r1139, %r1139, 1;
$L__BB0_95:
	ld.global.nc.u32 	%r65, [%rd6+8];
	setp.lt.s32 	%p54, %r65, 0;
	@%p54 bra 	$L__BB0_97;
	cvt.u16.u32 	%rs70, %r1137;
	add.s16 	%rs71, %rs70, 2;
	add.s32 	%r370, %r1139, %r1136;
	add.s32 	%r371, %r52, %r370;
	st.shared.u8 	[%r371], %rs71;
	shl.b32 	%r372, %r370, 1;
	add.s32 	%r373, %r53, %r372;
	st.shared.u16 	[%r373], %r65;
	add.s32 	%r1139, %r1139, 1;
$L__BB0_97:
	ld.global.nc.u32 	%r68, [%rd6+12];
	setp.lt.s32 	%p55, %r68, 0;
	@%p55 bra 	$L__BB0_99;
	cvt.u16.u32 	%rs72, %r1137;
	add.s16 	%rs73, %rs72, 3;
	add.s32 	%r374, %r1139, %r1136;
	add.s32 	%r375, %r52, %r374;
	st.shared.u8 	[%r375], %rs73;
	shl.b32 	%r376, %r374, 1;
	add.s32 	%r377, %r53, %r376;
	st.shared.u16 	[%r377], %r68;
	add.s32 	%r1139, %r1139, 1;
$L__BB0_99:
	ld.global.nc.u32 	%r71, [%rd6+16];
	setp.lt.s32 	%p56, %r71, 0;
	@%p56 bra 	$L__BB0_101;
	cvt.u16.u32 	%rs74, %r1137;
	add.s16 	%rs75, %rs74, 4;
	add.s32 	%r378, %r1139, %r1136;
	add.s32 	%r379, %r52, %r378;
	st.shared.u8 	[%r379], %rs75;
	shl.b32 	%r380, %r378, 1;
	add.s32 	%r381, %r53, %r380;
	st.shared.u16 	[%r381], %r71;
	add.s32 	%r1139, %r1139, 1;
$L__BB0_101:
	ld.global.nc.u32 	%r74, [%rd6+20];
	setp.lt.s32 	%p57, %r74, 0;
	@%p57 bra 	$L__BB0_103;
	cvt.u16.u32 	%rs76, %r1137;
	add.s16 	%rs77, %rs76, 5;
	add.s32 	%r382, %r1139, %r1136;
	add.s32 	%r383, %r52, %r382;
	st.shared.u8 	[%r383], %rs77;
	shl.b32 	%r384, %r382, 1;
	add.s32 	%r385, %r53, %r384;
	st.shared.u16 	[%r385], %r74;
	add.s32 	%r1139, %r1139, 1;
$L__BB0_103:
	ld.global.nc.u32 	%r77, [%rd6+24];
	setp.lt.s32 	%p58, %r77, 0;
	@%p58 bra 	$L__BB0_105;
	cvt.u16.u32 	%rs78, %r1137;
	add.s16 	%rs79, %rs78, 6;
	add.s32 	%r386, %r1139, %r1136;
	add.s32 	%r387, %r52, %r386;
	st.shared.u8 	[%r387], %rs79;
	shl.b32 	%r388, %r386, 1;
	add.s32 	%r389, %r53, %r388;
	st.shared.u16 	[%r389], %r77;
	add.s32 	%r1139, %r1139, 1;
$L__BB0_105:
	ld.global.nc.u32 	%r80, [%rd6+28];
	setp.lt.s32 	%p59, %r80, 0;
	@%p59 bra 	$L__BB0_107;
	cvt.u16.u32 	%rs80, %r1137;
	add.s16 	%rs81, %rs80, 7;
	add.s32 	%r390, %r1139, %r1136;
	add.s32 	%r391, %r52, %r390;
	st.shared.u8 	[%r391], %rs81;
	shl.b32 	%r392, %r390, 1;
	add.s32 	%r393, %r53, %r392;
	st.shared.u16 	[%r393], %r80;
	add.s32 	%r1139, %r1139, 1;
$L__BB0_107:
	add.s32 	%r1137, %r1137, 8;
	setp.ne.s32 	%p60, %r1137, %r1153;
	@%p60 bra 	$L__BB0_91;
$L__BB0_108:
	setp.eq.s32 	%p61, %r55, 0;
	@%p61 bra 	$L__BB0_129;
	and.b32  	%r86, %r240, 3;
	setp.lt.u32 	%p62, %r55, 4;
	@%p62 bra 	$L__BB0_119;
	add.s32 	%r394, %r1153, %r54;
	mul.wide.u32 	%rd32, %r394, 4;
	add.s64 	%rd33, %rd1, %rd32;
	ld.global.nc.u32 	%r87, [%rd33];
	setp.lt.s32 	%p63, %r87, 0;
	@%p63 bra 	$L__BB0_112;
	add.s32 	%r395, %r1139, %r1136;
	add.s32 	%r396, %r52, %r395;
	st.shared.u8 	[%r396], %r1153;
	shl.b32 	%r397, %r395, 1;
	add.s32 	%r398, %r53, %r397;
	st.shared.u16 	[%r398], %r87;
	add.s32 	%r1139, %r1139, 1;
$L__BB0_112:
	cvt.u64.u32 	%rd34, %r54;
	cvt.u64.u32 	%rd35, %r1153;
	add.s64 	%rd36, %rd35, %rd34;
	shl.b64 	%rd37, %rd36, 2;
	add.s64 	%rd7, %rd1, %rd37;
	ld.global.nc.u32 	%r90, [%rd7+4];
	setp.lt.s32 	%p64, %r90, 0;
	@%p64 bra 	$L__BB0_114;
	cvt.u16.u32 	%rs82, %r1153;
	add.s16 	%rs83, %rs82, 1;
	add.s32 	%r399, %r1139, %r1136;
	add.s32 	%r400, %r52, %r399;
	st.shared.u8 	[%r400], %rs83;
	shl.b32 	%r401, %r399, 1;
	add.s32 	%r402, %r53, %r401;
	st.shared.u16 	[%r402], %r90;
	add.s32 	%r1139, %r1139, 1;
$L__BB0_114:
	ld.global.nc.u32 	%r93, [%rd7+8];
	setp.lt.s32 	%p65, %r93, 0;
	@%p65 bra 	$L__BB0_116;
	cvt.u16.u32 	%rs84, %r1153;
	add.s16 	%rs85, %rs84, 2;
	add.s32 	%r403, %r1139, %r1136;
	add.s32 	%r404, %r52, %r403;
	st.shared.u8 	[%r404], %rs85;
	shl.b32 	%r405, %r403, 1;
	add.s32 	%r406, %r53, %r405;
	st.shared.u16 	[%r406], %r93;
	add.s32 	%r1139, %r1139, 1;
$L__BB0_116:
	ld.global.nc.u32 	%r96, [%rd7+12];
	setp.lt.s32 	%p66, %r96, 0;
	@%p66 bra 	$L__BB0_118;
	cvt.u16.u32 	%rs86, %r1153;
	add.s16 	%rs87, %rs86, 3;
	add.s32 	%r407, %r1139, %r1136;
	add.s32 	%r408, %r52, %r407;
	st.shared.u8 	[%r408], %rs87;
	shl.b32 	%r409, %r407, 1;
	add.s32 	%r410, %r53, %r409;
	st.shared.u16 	[%r410], %r96;
	add.s32 	%r1139, %r1139, 1;
$L__BB0_118:
	add.s32 	%r1153, %r1153, 4;
$L__BB0_119:
	setp.eq.s32 	%p67, %r86, 0;
	@%p67 bra 	$L__BB0_129;
	setp.eq.s32 	%p68, %r86, 1;
	@%p68 bra 	$L__BB0_126;
	add.s32 	%r411, %r1153, %r54;
	mul.wide.u32 	%rd38, %r411, 4;
	add.s64 	%rd39, %rd1, %rd38;
	ld.global.nc.u32 	%r102, [%rd39];
	setp.lt.s32 	%p69, %r102, 0;
	@%p69 bra 	$L__BB0_123;
	add.s32 	%r412, %r1139, %r1136;
	add.s32 	%r413, %r52, %r412;
	st.shared.u8 	[%r413], %r1153;
	shl.b32 	%r414, %r412, 1;
	add.s32 	%r415, %r53, %r414;
	st.shared.u16 	[%r415], %r102;
	add.s32 	%r1139, %r1139, 1;
$L__BB0_123:
	cvt.u64.u32 	%rd40, %r54;
	cvt.u64.u32 	%rd41, %r1153;
	add.s64 	%rd42, %rd41, %rd40;
	shl.b64 	%rd43, %rd42, 2;
	add.s64 	%rd44, %rd1, %rd43;
	ld.global.nc.u32 	%r105, [%rd44+4];
	setp.lt.s32 	%p70, %r105, 0;
	@%p70 bra 	$L__BB0_125;
	cvt.u16.u32 	%rs88, %r1153;
	add.s16 	%rs89, %rs88, 1;
	add.s32 	%r416, %r1139, %r1136;
	add.s32 	%r417, %r52, %r416;
	st.shared.u8 	[%r417], %rs89;
	shl.b32 	%r418, %r416, 1;
	add.s32 	%r419, %r53, %r418;
	st.shared.u16 	[%r419], %r105;
	add.s32 	%r1139, %r1139, 1;
$L__BB0_125:
	add.s32 	%r1153, %r1153, 2;
$L__BB0_126:
	and.b32  	%r420, %r240, 1;
	setp.eq.b32 	%p71, %r420, 1;
	not.pred 	%p72, %p71;
	@%p72 bra 	$L__BB0_129;
	add.s32 	%r421, %r1153, %r54;
	mul.wide.u32 	%rd45, %r421, 4;
	add.s64 	%rd46, %rd1, %rd45;
	ld.global.nc.u32 	%r111, [%rd46];
	setp.lt.s32 	%p73, %r111, 0;
	@%p73 bra 	$L__BB0_129;
	add.s32 	%r422, %r1139, %r1136;
	add.s32 	%r423, %r52, %r422;
	st.shared.u8 	[%r423], %r1153;
	shl.b32 	%r424, %r422, 1;
	add.s32 	%r425, %r53, %r424;
	st.shared.u16 	[%r425], %r111;
$L__BB0_129:
	ld.param.f32 	%f540, [_Z32linear_assignment_auction_kernelIiEviPKT_PiPfPcfffi_param_6];
	bar.sync 	0;
	ld.shared.f32 	%f144, [_ZZ32linear_assignment_auction_kernelIiEviPKT_PiPfPcfffiE11auction_eps];
	setp.ltu.f32 	%p74, %f144, %f540;
	ld.shared.u32 	%r426, [_ZZ32linear_assignment_auction_kernelIiEviPKT_PiPfPcfffiE13num_iteration];
	setp.ge.s32 	%p75, %r426, %r241;
	add.s32 	%r112, %r3, %r247;
	or.pred  	%p76, %p74, %p75;
	@%p76 bra 	$L__BB0_254;
	cvt.u32.u16 	%r430, %rs64;
	add.s32 	%r113, %r4, %r247;
	mul.lo.s32 	%r114, %r240, %r240;
	mov.u32 	%r115, %ntid.x;
	mul.lo.s32 	%r116, %r240, %r1;
	and.b32  	%r117, %r430, 31;
	and.b32  	%r118, %r430, 224;
	and.b32  	%r119, %r240, 63;
	and.b32  	%r120, %r240, 2147483584;
	cvt.u64.u32 	%rd55, %r116;
$L__BB0_131:
	setp.ne.s32 	%p77, %r1, 0;
	@%p77 bra 	$L__BB0_133;
	mov.b32 	%r432, 0;
	st.shared.u32 	[_ZZ32linear_assignment_auction_kernelIiEviPKT_PiPfPcfffiE12num_assigned], %r432;
$L__BB0_133:
	mov.b32 	%r433, -1;
	st.shared.u32 	[%r112], %r433;
	st.shared.u32 	[%r113], %r433;
	bar.sync 	0;
	ld.shared.u32 	%r434, [_ZZ32linear_assignment_auction_kernelIiEviPKT_PiPfPcfffiE12num_assigned];
	setp.ge.s32 	%p78, %r434, %r240;
	ld.shared.u32 	%r435, [_ZZ32linear_assignment_auction_kernelIiEviPKT_PiPfPcfffiE13num_iteration];
	setp.ge.s32 	%p79, %r435, %r241;
	or.pred  	%p80, %p78, %p79;
	@%p80 bra 	$L__BB0_251;
$L__BB0_134:
	setp.ge.u32 	%p81, %r1, %r114;
	@%p81 bra 	$L__BB0_137;
	mov.u32 	%r1161, %r1;
$L__BB0_136:
	mul.wide.s32 	%rd47, %r1161, 4;
	add.s64 	%rd48, %rd2, %rd47;
	mov.b32 	%r437, 0;
	st.global.u32 	[%rd48], %r437;
	add.s32 	%r1161, %r1161, %r115;
	setp.lt.s32 	%p82, %r1161, %r114;
	@%p82 bra 	$L__BB0_136;
$L__BB0_137:
	shl.b32 	%r438, %r1, 2;
	add.s32 	%r439, %r2, %r438;
	mov.b32 	%r440, 0;
	st.shared.u32 	[%r439], %r440;
	bar.sync 	0;
	ld.shared.u32 	%r441, [%r112];
	setp.ne.s32 	%p83, %r441, -1;
	@%p83 bra 	$L__BB0_175;
	setp.eq.s16 	%p84, %rs64, 0;
	mov.f32 	%f549, 0fCB18967F;
	mov.f32 	%f550, %f549;
	@%p84 bra 	$L__BB0_174;
	setp.lt.u16 	%p85, %rs64, 32;
	mov.f32 	%f550, 0fCB18967F;
	mov.b32 	%r1165, 0;
	mov.f32 	%f549, %f550;
	@%p85 bra 	$L__BB0_142;
	mov.f32 	%f550, 0fCB18967F;
	mov.b32 	%r1162, 0;
$L__BB0_141:
	.pragma "nounroll";
	add.s32 	%r445, %r1162, %r1136;
	add.s32 	%r446, %r52, %r445;
	ld.shared.u8 	%rs92, [%r446];
	shl.b32 	%r447, %r445, 1;
	add.s32 	%r448, %r53, %r447;
	ld.shared.u16 	%r449, [%r448];
	cvt.u32.u16 	%r450, %rs92;
	mul.wide.u16 	%r451, %rs92, 4;
	mov.u32 	%r452, s_data;
	add.s32 	%r453, %r452, %r451;
	ld.shared.u32 	%r454, [%r453];
	sub.s32 	%r455, %r449, %r454;
	cvt.rn.f32.s32 	%f149, %r455;
	setp.le.f32 	%p86, %f549, %f149;
	setp.lt.f32 	%p87, %f550, %f149;
	selp.f32 	%f150, %f149, %f550, %p87;
	selp.f32 	%f151, %f149, %f549, %p86;
	selp.f32 	%f152, %f549, %f150, %p86;
	selp.b32 	%r456, %r450, %r1167, %p86;
	ld.shared.u8 	%rs93, [%r446+1];
	ld.shared.u16 	%r457, [%r448+2];
	cvt.u32.u16 	%r458, %rs93;
	mul.wide.u16 	%r459, %rs93, 4;
	add.s32 	%r460, %r452, %r459;
	ld.shared.u32 	%r461, [%r460];
	sub.s32 	%r462, %r457, %r461;
	cvt.rn.f32.s32 	%f153, %r462;
	setp.le.f32 	%p88, %f151, %f153;
	setp.lt.f32 	%p89, %f152, %f153;
	selp.f32 	%f154, %f153, %f152, %p89;
	selp.f32 	%f155, %f153, %f151, %p88;
	selp.f32 	%f156, %f151, %f154, %p88;
	selp.b32 	%r463, %r458, %r456, %p88;
	ld.shared.u8 	%rs94, [%r446+2];
	ld.shared.u16 	%r464, [%r448+4];
	cvt.u32.u16 	%r465, %rs94;
	mul.wide.u16 	%r466, %rs94, 4;
	add.s32 	%r467, %r452, %r466;
	ld.shared.u32 	%r468, [%r467];
	sub.s32 	%r469, %r464, %r468;
	cvt.rn.f32.s32 	%f157, %r469;
	setp.le.f32 	%p90, %f155, %f157;
	setp.lt.f32 	%p91, %f156, %f157;
	selp.f32 	%f158, %f157, %f156, %p91;
	selp.f32 	%f159, %f157, %f155, %p90;
	selp.f32 	%f160, %f155, %f158, %p90;
	selp.b32 	%r470, %r465, %r463, %p90;
	ld.shared.u8 	%rs95, [%r446+3];
	ld.shared.u16 	%r471, [%r448+6];
	cvt.u32.u16 	%r472, %rs95;
	mul.wide.u16 	%r473, %rs95, 4;
	add.s32 	%r474, %r452, %r473;
	ld.shared.u32 	%r475, [%r474];
	sub.s32 	%r476, %r471, %r475;
	cvt.rn.f32.s32 	%f161, %r476;
	setp.le.f32 	%p92, %f159, %f161;
	setp.lt.f32 	%p93, %f160, %f161;
	selp.f32 	%f162, %f161, %f160, %p93;
	selp.f32 	%f163, %f161, %f159, %p92;
	selp.f32 	%f164, %f159, %f162, %p92;
	selp.b32 	%r477, %r472, %r470, %p92;
	ld.shared.u8 	%rs96, [%r446+4];
	ld.shared.u16 	%r478, [%r448+8];
	cvt.u32.u16 	%r479, %rs96;
	mul.wide.u16 	%r480, %rs96, 4;
	add.s32 	%r481, %r452, %r480;
	ld.shared.u32 	%r482, [%r481];
	sub.s32 	%r483, %r478, %r482;
	cvt.rn.f32.s32 	%f165, %r483;
	setp.le.f32 	%p94, %f163, %f165;
	setp.lt.f32 	%p95, %f164, %f165;
	selp.f32 	%f166, %f165, %f164, %p95;
	selp.f32 	%f167, %f165, %f163, %p94;
	selp.f32 	%f168, %f163, %f166, %p94;
	selp.b32 	%r484, %r479, %r477, %p94;
	ld.shared.u8 	%rs97, [%r446+5];
	ld.shared.u16 	%r485, [%r448+10];
	cvt.u32.u16 	%r486, %rs97;
	mul.wide.u16 	%r487, %rs97, 4;
	add.s32 	%r488, %r452, %r487;
	ld.shared.u32 	%r489, [%r488];
	sub.s32 	%r490, %r485, %r489;
	cvt.rn.f32.s32 	%f169, %r490;
	setp.le.f32 	%p96, %f167, %f169;
	setp.lt.f32 	%p97, %f168, %f169;
	selp.f32 	%f170, %f169, %f168, %p97;
	selp.f32 	%f171, %f169, %f167, %p96;
	selp.f32 	%f172, %f167, %f170, %p96;
	selp.b32 	%r491, %r486, %r484, %p96;
	ld.shared.u8 	%rs98, [%r446+6];
	ld.shared.u16 	%r492, [%r448+12];
	cvt.u32.u16 	%r493, %rs98;
	mul.wide.u16 	%r494, %rs98, 4;
	add.s32 	%r495, %r452, %r494;
	ld.shared.u32 	%r496, [%r495];
	sub.s32 	%r497, %r492, %r496;
	cvt.rn.f32.s32 	%f173, %r497;
	setp.le.f32 	%p98, %f171, %f173;
	setp.lt.f32 	%p99, %f172, %f173;
	selp.f32 	%f174, %f173, %f172, %p99;
	selp.f32 	%f175, %f173, %f171, %p98;
	selp.f32 	%f176, %f171, %f174, %p98;
	selp.b32 	%r498, %r493, %r491, %p98;
	ld.shared.u8 	%rs99, [%r446+7];
	ld.shared.u16 	%r499, [%r448+14];
	cvt.u32.u16 	%r500, %rs99;
	mul.wide.u16 	%r501, %rs99, 4;
	add.s32 	%r502, %r452, %r501;
	ld.shared.u32 	%r503, [%r502];
	sub.s32 	%r504, %r499, %r503;
	cvt.rn.f32.s32 	%f177, %r504;
	setp.le.f32 	%p100, %f175, %f177;
	setp.lt.f32 	%p101, %f176, %f177;
	selp.f32 	%f178, %f177, %f176, %p101;
	selp.f32 	%f179, %f177, %f175, %p100;
	selp.f32 	%f180, %f175, %f178, %p100;
	selp.b32 	%r505, %r500, %r498, %p100;
	ld.shared.u8 	%rs100, [%r446+8];
	ld.shared.u16 	%r506, [%r448+16];
	cvt.u32.u16 	%r507, %rs100;
	mul.wide.u16 	%r508, %rs100, 4;
	add.s32 	%r509, %r452, %r508;
	ld.shared.u32 	%r510, [%r509];
	sub.s32 	%r511, %r506, %r510;
	cvt.rn.f32.s32 	%f181, %r511;
	setp.le.f32 	%p102, %f179, %f181;
	setp.lt.f32 	%p103, %f180, %f181;
	selp.f32 	%f182, %f181, %f180, %p103;
	selp.f32 	%f183, %f181, %f179, %p102;
	selp.f32 	%f184, %f179, %f182, %p102;
	selp.b32 	%r512, %r507, %r505, %p102;
	ld.shared.u8 	%rs101, [%r446+9];
	ld.shared.u16 	%r513, [%r448+18];
	cvt.u32.u16 	%r514, %rs101;
	mul.wide.u16 	%r515, %rs101, 4;
	add.s32 	%r516, %r452, %r515;
	ld.shared.u32 	%r517, [%r516];
	sub.s32 	%r518, %r513, %r517;
	cvt.rn.f32.s32 	%f185, %r518;
	setp.le.f32 	%p104, %f183, %f185;
	setp.lt.f32 	%p105, %f184, %f185;
	selp.f32 	%f186, %f185, %f184, %p105;
	selp.f32 	%f187, %f185, %f183, %p104;
	selp.f32 	%f188, %f183, %f186, %p104;
	selp.b32 	%r519, %r514, %r512, %p104;
	ld.shared.u8 	%rs102, [%r446+10];
	ld.shared.u16 	%r520, [%r448+20];
	cvt.u32.u16 	%r521, %rs102;
	mul.wide.u16 	%r522, %rs102, 4;
	add.s32 	%r523, %r452, %r522;
	ld.shared.u32 	%r524, [%r523];
	sub.s32 	%r525, %r520, %r524;
	cvt.rn.f32.s32 	%f189, %r525;
	setp.le.f32 	%p106, %f187, %f189;
	setp.lt.f32 	%p107, %f188, %f189;
	selp.f32 	%f190, %f189, %f188, %p107;
	selp.f32 	%f191, %f189, %f187, %p106;
	selp.f32 	%f192, %f187, %f190, %p106;
	selp.b32 	%r526, %r521, %r519, %p106;
	ld.shared.u8 	%rs103, [%r446+11];
	ld.shared.u16 	%r527, [%r448+22];
	cvt.u32.u16 	%r528, %rs103;
	mul.wide.u16 	%r529, %rs103, 4;
	add.s32 	%r530, %r452, %r529;
	ld.shared.u32 	%r531, [%r530];
	sub.s32 	%r532, %r527, %r531;
	cvt.rn.f32.s32 	%f193, %r532;
	setp.le.f32 	%p108, %f191, %f193;
	setp.lt.f32 	%p109, %f192, %f193;
	selp.f32 	%f194, %f193, %f192, %p109;
	selp.f32 	%f195, %f193, %f191, %p108;
	selp.f32 	%f196, %f191, %f194, %p108;
	selp.b32 	%r533, %r528, %r526, %p108;
	ld.shared.u8 	%rs104, [%r446+12];
	ld.shared.u16 	%r534, [%r448+24];
	cvt.u32.u16 	%r535, %rs104;
	mul.wide.u16 	%r536, %rs104, 4;
	add.s32 	%r537, %r452, %r536;
	ld.shared.u32 	%r538, [%r537];
	sub.s32 	%r539, %r534, %r538;
	cvt.rn.f32.s32 	%f197, %r539;
	setp.le.f32 	%p110, %f195, %f197;
	setp.lt.f32 	%p111, %f196, %f197;
	selp.f32 	%f198, %f197, %f196, %p111;
	selp.f32 	%f199, %f197, %f195, %p110;
	selp.f32 	%f200, %f195, %f198, %p110;
	selp.b32 	%r540, %r535, %r533, %p110;
	ld.shared.u8 	%rs105, [%r446+13];
	ld.shared.u16 	%r541, [%r448+26];
	cvt.u32.u16 	%r542, %rs105;
	mul.wide.u16 	%r543, %rs105, 4;
	add.s32 	%r544, %r452, %r543;
	ld.shared.u32 	%r545, [%r544];
	sub.s32 	%r546, %r541, %r545;
	cvt.rn.f32.s32 	%f201, %r546;
	setp.le.f32 	%p112, %f199, %f201;
	setp.lt.f32 	%p113, %f200, %f201;
	selp.f32 	%f202, %f201, %f200, %p113;
	selp.f32 	%f203, %f201, %f199, %p112;
	selp.f32 	%f204, %f199, %f202, %p112;
	selp.b32 	%r547, %r542, %r540, %p112;
	ld.shared.u8 	%rs106, [%r446+14];
	ld.shared.u16 	%r548, [%r448+28];
	cvt.u32.u16 	%r549, %rs106;
	mul.wide.u16 	%r550, %rs106, 4;
	add.s32 	%r551, %r452, %r550;
	ld.shared.u32 	%r552, [%r551];
	sub.s32 	%r553, %r548, %r552;
	cvt.rn.f32.s32 	%f205, %r553;
	setp.le.f32 	%p114, %f203, %f205;
	setp.lt.f32 	%p115, %f204, %f205;
	selp.f32 	%f206, %f205, %f204, %p115;
	selp.f32 	%f207, %f205, %f203, %p114;
	selp.f32 	%f208, %f203, %f206, %p114;
	selp.b32 	%r554, %r549, %r547, %p114;
	ld.shared.u8 	%rs107, [%r446+15];
	ld.shared.u16 	%r555, [%r448+30];
	cvt.u32.u16 	%r556, %rs107;
	mul.wide.u16 	%r557, %rs107, 4;
	add.s32 	%r558, %r452, %r557;
	ld.shared.u32 	%r559, [%r558];
	sub.s32 	%r560, %r555, %r559;
	cvt.rn.f32.s32 	%f209, %r560;
	setp.le.f32 	%p116, %f207, %f209;
	setp.lt.f32 	%p117, %f208, %f209;
	selp.f32 	%f210, %f209, %f208, %p117;
	selp.f32 	%f211, %f209, %f207, %p116;
	selp.f32 	%f212, %f207, %f210, %p116;
	selp.b32 	%r561, %r556, %r554, %p116;
	ld.shared.u8 	%rs108, [%r446+16];
	ld.shared.u16 	%r562, [%r448+32];
	cvt.u32.u16 	%r563, %rs108;
	mul.wide.u16 	%r564, %rs108, 4;
	add.s32 	%r565, %r452, %r564;
	ld.shared.u32 	%r566, [%r565];
	sub.s32 	%r567, %r562, %r566;
	cvt.rn.f32.s32 	%f213, %r567;
	setp.le.f32 	%p118, %f211, %f213;
	setp.lt.f32 	%p119, %f212, %f213;
	selp.f32 	%f214, %f213, %f212, %p119;
	selp.f32 	%f215, %f213, %f211, %p118;
	selp.f32 	%f216, %f211, %f214, %p118;
	selp.b32 	%r568, %r563, %r561, %p118;
	ld.shared.u8 	%rs109, [%r446+17];
	ld.shared.u16 	%r569, [%r448+34];
	cvt.u32.u16 	%r570, %rs109;
	mul.wide.u16 	%r571, %rs109, 4;
	add.s32 	%r572, %r452, %r571;
	ld.shared.u32 	%r573, [%r572];
	sub.s32 	%r574, %r569, %r573;
	cvt.rn.f32.s32 	%f217, %r574;
	setp.le.f32 	%p120, %f215, %f217;
	setp.lt.f32 	%p121, %f216, %f217;
	selp.f32 	%f218, %f217, %f216, %p121;
	selp.f32 	%f219, %f217, %f215, %p120;
	selp.f32 	%f220, %f215, %f218, %p120;
	selp.b32 	%r575, %r570, %r568, %p120;
	ld.shared.u8 	%rs110, [%r446+18];
	ld.shared.u16 	%r576, [%r448+36];
	cvt.u32.u16 	%r577, %rs110;
	mul.wide.u16 	%r578, %rs110, 4;
	add.s32 	%r579, %r452, %r578;
	ld.shared.u32 	%r580, [%r579];
	sub.s32 	%r581, %r576, %r580;
	cvt.rn.f32.s32 	%f221, %r581;
	setp.le.f32 	%p122, %f219, %f221;
	setp.lt.f32 	%p123, %f220, %f221;
	selp.f32 	%f222, %f221, %f220, %p123;
	selp.f32 	%f223, %f221, %f219, %p122;
	selp.f32 	%f224, %f219, %f222, %p122;
	selp.b32 	%r582, %r577, %r575, %p122;
	ld.shared.u8 	%rs111, [%r446+19];
	ld.shared.u16 	%r583, [%r448+38];
	cvt.u32.u16 	%r584, %rs111;
	mul.wide.u16 	%r585, %rs111, 4;
	add.s32 	%r586, %r452, %r585;
	ld.shared.u32 	%r587, [%r586];
	sub.s32 	%r588, %r583, %r587;
	cvt.rn.f32.s32 	%f225, %r588;
	setp.le.f32 	%p124, %f223, %f225;
	setp.lt.f32 	%p125, %f224, %f225;
	selp.f32 	%f226, %f225, %f224, %p125;
	selp.f32 	%f227, %f225, %f223, %p124;
	selp.f32 	%f228, %f223, %f226, %p124;
	selp.b32 	%r589, %r584, %r582, %p124;
	ld.shared.u8 	%rs112, [%r446+20];
	ld.shared.u16 	%r590, [%r448+40];
	cvt.u32.u16 	%r591, %rs112;
	mul.wide.u16 	%r592, %rs112, 4;
	add.s32 	%r593, %r452, %r592;
	ld.shared.u32 	%r594, [%r593];
	sub.s32 	%r595, %r590, %r594;
	cvt.rn.f32.s32 	%f229, %r595;
	setp.le.f32 	%p126, %f227, %f229;
	setp.lt.f32 	%p127, %f228, %f229;
	selp.f32 	%f230, %f229, %f228, %p127;
	selp.f32 	%f231, %f229, %f227, %p126;
	selp.f32 	%f232, %f227, %f230, %p126;
	selp.b32 	%r596, %r591, %r589, %p126;
	ld.shared.u8 	%rs113, [%r446+21];
	ld.shared.u16 	%r597, [%r448+42];
	cvt.u32.u16 	%r598, %rs113;
	mul.wide.u16 	%r599, %rs113, 4;
	add.s32 	%r600, %r452, %r599;
	ld.shared.u32 	%r601, [%r600];
	sub.s32 	%r602, %r597, %r601;
	cvt.rn.f32.s32 	%f233, %r602;
	setp.le.f32 	%p128, %f231, %f233;
	setp.lt.f32 	%p129, %f232, %f233;
	selp.f32 	%f234, %f233, %f232, %p129;
	selp.f32 	%f235, %f233, %f231, %p128;
	selp.f32 	%f236, %f231, %f234, %p128;
	selp.b32 	%r603, %r598, %r596, %p128;
	ld.shared.u8 	%rs114, [%r446+22];
	ld.shared.u16 	%r604, [%r448+44];
	cvt.u32.u16 	%r605, %rs114;
	mul.wide.u16 	%r606, %rs114, 4;
	add.s32 	%r607, %r452, %r606;
	ld.shared.u32 	%r608, [%r607];
	sub.s32 	%r609, %r604, %r608;
	cvt.rn.f32.s32 	%f237, %r609;
	setp.le.f32 	%p130, %f235, %f237;
	setp.lt.f32 	%p131, %f236, %f237;
	selp.f32 	%f238, %f237, %f236, %p131;
	selp.f32 	%f239, %f237, %f235, %p130;
	selp.f32 	%f240, %f235, %f238, %p130;
	selp.b32 	%r610, %r605, %r603, %p130;
	ld.shared.u8 	%rs115, [%r446+23];
	ld.shared.u16 	%r611, [%r448+46];
	cvt.u32.u16 	%r612, %rs115;
	mul.wide.u16 	%r613, %rs115, 4;
	add.s32 	%r614, %r452, %r613;
	ld.shared.u32 	%r615, [%r614];
	sub.s32 	%r616, %r611, %r615;
	cvt.rn.f32.s32 	%f241, %r616;
	setp.le.f32 	%p132, %f239, %f241;
	setp.lt.f32 	%p133, %f240, %f241;
	selp.f32 	%f242, %f241, %f240, %p133;
	selp.f32 	%f243, %f241, %f239, %p132;
	selp.f32 	%f244, %f239, %f242, %p132;
	selp.b32 	%r617, %r612, %r610, %p132;
	ld.shared.u8 	%rs116, [%r446+24];
	ld.shared.u16 	%r618, [%r448+48];
	cvt.u32.u16 	%r619, %rs116;
	mul.wide.u16 	%r620, %rs116, 4;
	add.s32 	%r621, %r452, %r620;
	ld.shared.u32 	%r622, [%r621];
	sub.s32 	%r623, %r618, %r622;
	cvt.rn.f32.s32 	%f245, %r623;
	setp.le.f32 	%p134, %f243, %f245;
	setp.lt.f32 	%p135, %f244, %f245;
	selp.f32 	%f246, %f245, %f244, %p135;
	selp.f32 	%f247, %f245, %f243, %p134;
	selp.f32 	%f248, %f243, %f246, %p134;
	selp.b32 	%r624, %r619, %r617, %p134;
	ld.shared.u8 	%rs117, [%r446+25];
	ld.shared.u16 	%r625, [%r448+50];
	cvt.u32.u16 	%r626, %rs117;
	mul.wide.u16 	%r627, %rs117, 4;
	add.s32 	%r628, %r452, %r627;
	ld.shared.u32 	%r629, [%r628];
	sub.s32 	%r630, %r625, %r629;
	cvt.rn.f32.s32 	%f249, %r630;
	setp.le.f32 	%p136, %f247, %f249;
	setp.lt.f32 	%p137, %f248, %f249;
	selp.f32 	%f250, %f249, %f248, %p137;
	selp.f32 	%f251, %f249, %f247, %p136;
	selp.f32 	%f252, %f247, %f250, %p136;
	selp.b32 	%r631, %r626, %r624, %p136;
	ld.shared.u8 	%rs118, [%r446+26];
	ld.shared.u16 	%r632, [%r448+52];
	cvt.u32.u16 	%r633, %rs118;
	mul.wide.u16 	%r634, %rs118, 4;
	add.s32 	%r635, %r452, %r634;
	ld.shared.u32 	%r636, [%r635];
	sub.s32 	%r637, %r632, %r636;
	cvt.rn.f32.s32 	%f253, %r637;
	setp.le.f32 	%p138, %f251, %f253;
	setp.lt.f32 	%p139, %f252, %f253;
	selp.f32 	%f254, %f253, %f252, %p139;
	selp.f32 	%f255, %f253, %f251, %p138;
	selp.f32 	%f256, %f251, %f254, %p138;
	selp.b32 	%r638, %r633, %r631, %p138;
	ld.shared.u8 	%rs119, [%r446+27];
	ld.shared.u16 	%r639, [%r448+54];
	cvt.u32.u16 	%r640, %rs119;
	mul.wide.u16 	%r641, %rs119, 4;
	add.s32 	%r642, %r452, %r641;
	ld.shared.u32 	%r643, [%r642];
	sub.s32 	%r644, %r639, %r643;
	cvt.rn.f32.s32 	%f257, %r644;
	setp.le.f32 	%p140, %f255, %f257;
	setp.lt.f32 	%p141, %f256, %f257;
	selp.f32 	%f258, %f257, %f256, %p141;
	selp.f32 	%f259, %f257, %f255, %p140;
	selp.f32 	%f260, %f255, %f258, %p140;
	selp.b32 	%r645, %r640, %r638, %p140;
	ld.shared.u8 	%rs120, [%r446+28];
	ld.shared.u16 	%r646, [%r448+56];
	cvt.u32.u16 	%r647, %rs120;
	mul.wide.u16 	%r648, %rs120, 4;
	add.s32 	%r649, %r452, %r648;
	ld.shared.u32 	%r650, [%r649];
	sub.s32 	%r651, %r646, %r650;
	cvt.rn.f32.s32 	%f261, %r651;
	setp.le.f32 	%p142, %f259, %f261;
	setp.lt.f32 	%p143, %f260, %f261;
	selp.f32 	%f262, %f261, %f260, %p143;
	selp.f32 	%f263, %f261, %f259, %p142;
	selp.f32 	%f264, %f259, %f262, %p142;
	selp.b32 	%r652, %r647, %r645, %p142;
	ld.shared.u8 	%rs121, [%r446+29];
	ld.shared.u16 	%r653, [%r448+58];
	cvt.u32.u16 	%r654, %rs121;
	mul.wide.u16 	%r655, %rs121, 4;
	add.s32 	%r656, %r452, %r655;
	ld.shared.u32 	%r657, [%r656];
	sub.s32 	%r658, %r653, %r657;
	cvt.rn.f32.s32 	%f265, %r658;
	setp.le.f32 	%p144, %f263, %f265;
	setp.lt.f32 	%p145, %f264, %f265;
	selp.f32 	%f266, %f265, %f264, %p145;
	selp.f32 	%f267, %f265, %f263, %p144;
	selp.f32 	%f268, %f263, %f266, %p144;
	selp.b32 	%r659, %r654, %r652, %p144;
	ld.shared.u8 	%rs122, [%r446+30];
	ld.shared.u16 	%r660, [%r448+60];
	cvt.u32.u16 	%r661, %rs122;
	mul.wide.u16 	%r662, %rs122, 4;
	add.s32 	%r663, %r452, %r662;
	ld.shared.u32 	%r664, [%r663];
	sub.s32 	%r665, %r660, %r664;
	cvt.rn.f32.s32 	%f269, %r665;
	setp.le.f32 	%p146, %f267, %f269;
	setp.lt.f32 	%p147, %f268, %f269;
	selp.f32 	%f270, %f269, %f268, %p147;
	selp.f32 	%f271, %f269, %f267, %p146;
	selp.f32 	%f272, %f267, %f270, %p146;
	selp.b32 	%r666, %r661, %r659, %p146;
	ld.shared.u8 	%rs123, [%r446+31];
	ld.shared.u16 	%r667, [%r448+62];
	cvt.u32.u16 	%r668, %rs123;
	mul.wide.u16 	%r669, %rs123, 4;
	add.s32 	%r670, %r452, %r669;
	ld.shared.u32 	%r671, [%r670];
	sub.s32 	%r672, %r667, %r671;
	cvt.rn.f32.s32 	%f273, %r672;
	setp.le.f32 	%p148, %f271, %f273;
	setp.lt.f32 	%p149, %f272, %f273;
	selp.f32 	%f274, %f273, %f272, %p149;
	selp.f32 	%f549, %f273, %f271, %p148;
	selp.f32 	%f550, %f271, %f274, %p148;
	selp.b32 	%r1167, %r668, %r666, %p148;
	add.s32 	%r1162, %r1162, 32;
	setp.ne.s32 	%p150, %r1162, %r118;
	mov.u32 	%r1165, %r118;
	@%p150 bra 	$L__BB0_141;
$L__BB0_142:
	setp.eq.s32 	%p151, %r117, 0;
	@%p151 bra 	$L__BB0_174;
	setp.eq.s32 	%p152, %r117, 1;
	add.s32 	%r673, %r1165, %r1136;
	add.s32 	%r132, %r52, %r673;
	ld.shared.u8 	%rs124, [%r132];
	shl.b32 	%r674, %r673, 1;
	add.s32 	%r133, %r53, %r674;
	ld.shared.u16 	%r675, [%r133];
	cvt.u32.u16 	%r676, %rs124;
	mul.wide.u16 	%r677, %rs124, 4;
	mov.u32 	%r678, s_data;
	add.s32 	%r679, %r678, %r677;
	ld.shared.u32 	%r680, [%r679];
	sub.s32 	%r681, %r675, %r680;
	cvt.rn.f32.s32 	%f275, %r681;
	setp.le.f32 	%p153, %f549, %f275;
	setp.lt.f32 	%p154, %f550, %f275;
	selp.f32 	%f276, %f275, %f550, %p154;
	selp.f32 	%f9, %f275, %f549, %p153;
	selp.f32 	%f550, %f549, %f276, %p153;
	selp.b32 	%r1167, %r676, %r1167, %p153;
	mov.f32 	%f549, %f9;
	@%p152 bra 	$L__BB0_174;
	setp.eq.s32 	%p155, %r117, 2;
	ld.shared.u8 	%rs125, [%r132+1];
	ld.shared.u16 	%r682, [%r133+2];
	cvt.u32.u16 	%r683, %rs125;
	mul.wide.u16 	%r684, %rs125, 4;
	mov.u32 	%r685, s_data;
	add.s32 	%r686, %r685, %r684;
	ld.shared.u32 	%r687, [%r686];
	sub.s32 	%r688, %r682, %r687;
	cvt.rn.f32.s32 	%f277, %r688;
	setp.le.f32 	%p156, %f9, %f277;
	setp.lt.f32 	%p157, %f550, %f277;
	selp.f32 	%f278, %f277, %f550, %p157;
	selp.f32 	%f549, %f277, %f9, %p156;
	selp.f32 	%f550, %f9, %f278, %p156;
	selp.b32 	%r1167, %r683, %r1167, %p156;
	@%p155 bra 	$L__BB0_174;
	setp.eq.s32 	%p158, %r117, 3;
	ld.shared.u8 	%rs126, [%r132+2];
	ld.shared.u16 	%r689, [%r133+4];
	cvt.u32.u16 	%r690, %rs126;
	mul.wide.u16 	%r691, %rs126, 4;
	mov.u32 	%r692, s_data;
	add.s32 	%r693, %r692, %r691;
	ld.shared.u32 	%r694, [%r693];
	sub.s32 	%r695, %r689, %r694;
	cvt.rn.f32.s32 	%f279, %r695;
	setp.le.f32 	%p159, %f549, %f279;
	setp.lt.f32 	%p160, %f550, %f279;
	selp.f32 	%f280, %f279, %f550, %p160;
	selp.f32 	%f13, %f279, %f549, %p159;
	selp.f32 	%f550, %f549, %f280, %p159;
	selp.b32 	%r1167, %r690, %r1167, %p159;
	mov.f32 	%f549, %f13;
	@%p158 bra 	$L__BB0_174;
	setp.eq.s32 	%p161, %r117, 4;
	ld.shared.u8 	%rs127, [%r132+3];
	ld.shared.u16 	%r696, [%r133+6];
	cvt.u32.u16 	%r697, %rs127;
	mul.wide.u16 	%r698, %rs127, 4;
	mov.u32 	%r699, s_data;
	add.s32 	%r700, %r699, %r698;
	ld.shared.u32 	%r701, [%r700];
	sub.s32 	%r702, %r696, %r701;
	cvt.rn.f32.s32 	%f281, %r702;
	setp.le.f32 	%p162, %f13, %f281;
	setp.lt.f32 	%p163, %f550, %f281;
	selp.f32 	%f282, %f281, %f550, %p163;
	selp.f32 	%f549, %f281, %f13, %p162;
	selp.f32 	%f550, %f13, %f282, %p162;
	selp.b32 	%r1167, %r697, %r1167, %p162;
	@%p161 bra 	$L__BB0_174;
	setp.eq.s32 	%p164, %r117, 5;
	ld.shared.u8 	%rs128, [%r132+4];
	ld.shared.u16 	%r703, [%r133+8];
	cvt.u32.u16 	%r704, %rs128;
	mul.wide.u16 	%r705, %rs128, 4;
	mov.u32 	%r706, s_data;
	add.s32 	%r707, %r706, %r705;
	ld.shared.u32 	%r708, [%r707];
	sub.s32 	%r709, %r703, %r708;
	cvt.rn.f32.s32 	%f283, %r709;
	setp.le.f32 	%p165, %f549, %f283;
	setp.lt.f32 	%p166, %f550, %f283;
	selp.f32 	%f284, %f283, %f550, %p166;
	selp.f32 	%f17, %f283, %f549, %p165;
	selp.f32 	%f550, %f549, %f284, %p165;
	selp.b32 	%r1167, %r704, %r1167, %p165;
	mov.f32 	%f549, %f17;
	@%p164 bra 	$L__BB0_174;
	setp.eq.s32 	%p167, %r117, 6;
	ld.shared.u8 	%rs129, [%r132+5];
	ld.shared.u16 	%r710, [%r133+10];
	cvt.u32.u16 	%r711, %rs129;
	mul.wide.u16 	%r712, %rs129, 4;
	mov.u32 	%r713, s_data;
	add.s32 	%r714, %r713, %r712;
	ld.shared.u32 	%r715, [%r714];
	sub.s32 	%r716, %r710, %r715;
	cvt.rn.f32.s32 	%f285, %r716;
	setp.le.f32 	%p168, %f17, %f285;
	setp.lt.f32 	%p169, %f550, %f285;
	selp.f32 	%f286, %f285, %f550, %p169;
	selp.f32 	%f549, %f285, %f17, %p168;
	selp.f32 	%f550, %f17, %f286, %p168;
	selp.b32 	%r1167, %r711, %r1167, %p168;
	@%p167 bra 	$L__BB0_174;
	setp.eq.s32 	%p170, %r117, 7;
	ld.shared.u8 	%rs130, [%r132+6];
	ld.shared.u16 	%r717, [%r133+12];
	cvt.u32.u16 	%r718, %rs130;
	mul.wide.u16 	%r719, %rs130, 4;
	mov.u32 	%r720, s_data;
	add.s32 	%r721, %r720, %r719;
	ld.shared.u32 	%r722, [%r721];
	sub.s32 	%r723, %r717, %r722;
	cvt.rn.f32.s32 	%f287, %r723;
	setp.le.f32 	%p171, %f549, %f287;
	setp.lt.f32 	%p172, %f550, %f287;
	selp.f32 	%f288, %f287, %f550, %p172;
	selp.f32 	%f21, %f287, %f549, %p171;
	selp.f32 	%f550, %f549, %f288, %p171;
	selp.b32 	%r1167, %r718, %r1167, %p171;
	mov.f32 	%f549, %f21;
	@%p170 bra 	$L__BB0_174;
	setp.eq.s32 	%p173, %r117, 8;
	ld.shared.u8 	%rs131, [%r132+7];
	ld.shared.u16 	%r724, [%r133+14];
	cvt.u32.u16 	%r725, %rs131;
	mul.wide.u16 	%r726, %rs131, 4;
	mov.u32 	%r727, s_data;
	add.s32 	%r728, %r727, %r726;
	ld.shared.u32 	%r729, [%r728];
	sub.s32 	%r730, %r724, %r729;
	cvt.rn.f32.s32 	%f289, %r730;
	setp.le.f32 	%p174, %f21, %f289;
	setp.lt.f32 	%p175, %f550, %f289;
	selp.f32 	%f290, %f289, %f550, %p175;
	selp.f32 	%f549, %f289, %f21, %p174;
	selp.f32 	%f550, %f21, %f290, %p174;
	selp.b32 	%r1167, %r725, %r1167, %p174;
	@%p173 bra 	$L__BB0_174;
	setp.eq.s32 	%p176, %r117, 9;
	ld.shared.u8 	%rs132, [%r132+8];
	ld.shared.u16 	%r731, [%r133+16];
	cvt.u32.u16 	%r732, %rs132;
	mul.wide.u16 	%r733, %rs132, 4;
	mov.u32 	%r734, s_data;
	add.s32 	%r735, %r734, %r733;
	ld.shared.u32 	%r736, [%r735];
	sub.s32 	%r737, %r731, %r736;
	cvt.rn.f32.s32 	%f291, %r737;
	setp.le.f32 	%p177, %f549, %f291;
	setp.lt.f32 	%p178, %f550, %f291;
	selp.f32 	%f292, %f291, %f550, %p178;
	selp.f32 	%f25, %f291, %f549, %p177;
	selp.f32 	%f550, %f549, %f292, %p177;
	selp.b32 	%r1167, %r732, %r1167, %p177;
	mov.f32 	%f549, %f25;
	@%p176 bra 	$L__BB0_174;
	setp.eq.s32 	%p179, %r117, 10;
	ld.shared.u8 	%rs133, [%r132+9];
	ld.shared.u16 	%r738, [%r133+18];
	cvt.u32.u16 	%r739, %rs133;
	mul.wide.u16 	%r740, %rs133, 4;
	mov.u32 	%r741, s_data;
	add.s32 	%r742, %r741, %r740;
	ld.shared.u32 	%r743, [%r742];
	sub.s32 	%r744, %r738, %r743;
	cvt.rn.f32.s32 	%f293, %r744;
	setp.le.f32 	%p180, %f25, %f293;
	setp.lt.f32 	%p181, %f550, %f293;
	selp.f32 	%f294, %f293, %f550, %p181;
	selp.f32 	%f549, %f293, %f25, %p180;
	selp.f32 	%f550, %f25, %f294, %p180;
	selp.b32 	%r1167, %r739, %r1167, %p180;
	@%p179 bra 	$L__BB0_174;
	setp.eq.s32 	%p182, %r117, 11;
	ld.shared.u8 	%rs134, [%r132+10];
	ld.shared.u16 	%r745, [%r133+20];
	cvt.u32.u16 	%r746, %rs134;
	mul.wide.u16 	%r747, %rs134, 4;
	mov.u32 	%r748, s_data;
	add.s32 	%r749, %r748, %r747;
	ld.shared.u32 	%r750, [%r749];
	sub.s32 	%r751, %r745, %r750;
	cvt.rn.f32.s32 	%f295, %r751;
	setp.le.f32 	%p183, %f549, %f295;
	setp.lt.f32 	%p184, %f550, %f295;
	selp.f32 	%f296, %f295, %f550, %p184;
	selp.f32 	%f29, %f295, %f549, %p183;
	selp.f32 	%f550, %f549, %f296, %p183;
	selp.b32 	%r1167, %r746, %r1167, %p183;
	mov.f32 	%f549, %f29;
	@%p182 bra 	$L__BB0_174;
	setp.eq.s32 	%p185, %r117, 12;
	ld.shared.u8 	%rs135, [%r132+11];
	ld.shared.u16 	%r752, [%r133+22];
	cvt.u32.u16 	%r753, %rs135;
	mul.wide.u16 	%r754, %rs135, 4;
	mov.u32 	%r755, s_data;
	add.s32 	%r756, %r755, %r754;
	ld.shared.u32 	%r757, [%r756];
	sub.s32 	%r758, %r752, %r757;
	cvt.rn.f32.s32 	%f297, %r758;
	setp.le.f32 	%p186, %f29, %f297;
	setp.lt.f32 	%p187, %f550, %f297;
	selp.f32 	%f298, %f297, %f550, %p187;
	selp.f32 	%f549, %f297, %f29, %p186;
	selp.f32 	%f550, %f29, %f298, %p186;
	selp.b32 	%r1167, %r753, %r1167, %p186;
	@%p185 bra 	$L__BB0_174;
	setp.eq.s32 	%p188, %r117, 13;
	ld.shared.u8 	%rs136, [%r132+12];
	ld.shared.u16 	%r759, [%r133+24];
	cvt.u32.u16 	%r760, %rs136;
	mul.wide.u16 	%r761, %rs136, 4;
	mov.u32 	%r762, s_data;
	add.s32 	%r763, %r762, %r761;
	ld.shared.u32 	%r764, [%r763];
	sub.s32 	%r765, %r759, %r764;
	cvt.rn.f32.s32 	%f299, %r765;
	setp.le.f32 	%p189, %f549, %f299;
	setp.lt.f32 	%p190, %f550, %f299;
	selp.f32 	%f300, %f299, %f550, %p190;
	selp.f32 	%f33, %f299, %f549, %p189;
	selp.f32 	%f550, %f549, %f300, %p189;
	selp.b32 	%r1167, %r760, %r1167, %p189;
	mov.f32 	%f549, %f33;
	@%p188 bra 	$L__BB0_174;
	setp.eq.s32 	%p191, %r117, 14;
	ld.shared.u8 	%rs137, [%r132+13];
	ld.shared.u16 	%r766, [%r133+26];
	cvt.u32.u16 	%r767, %rs137;
	mul.wide.u16 	%r768, %rs137, 4;
	mov.u32 	%r769, s_data;
	add.s32 	%r770, %r769, %r768;
	ld.shared.u32 	%r771, [%r770];
	sub.s32 	%r772, %r766, %r771;
	cvt.rn.f32.s32 	%f301, %r772;
	setp.le.f32 	%p192, %f33, %f301;
	setp.lt.f32 	%p193, %f550, %f301;
	selp.f32 	%f302, %f301, %f550, %p193;
	selp.f32 	%f549, %f301, %f33, %p192;
	selp.f32 	%f550, %f33, %f302, %p192;
	selp.b32 	%r1167, %r767, %r1167, %p192;
	@%p191 bra 	$L__BB0_174;
	setp.eq.s32 	%p194, %r117, 15;
	ld.shared.u8 	%rs138, [%r132+14];
	ld.shared.u16 	%r773, [%r133+28];
	cvt.u32.u16 	%r774, %rs138;
	mul.wide.u16 	%r775, %rs138, 4;
	mov.u32 	%r776, s_data;
	add.s32 	%r777, %r776, %r775;
	ld.shared.u32 	%r778, [%r777];
	sub.s32 	%r779, %r773, %r778;
	cvt.rn.f32.s32 	%f303, %r779;
	setp.le.f32 	%p195, %f549, %f303;
	setp.lt.f32 	%p196, %f550, %f303;
	selp.f32 	%f304, %f303, %f550, %p196;
	selp.f32 	%f37, %f303, %f549, %p195;
	selp.f32 	%f550, %f549, %f304, %p195;
	selp.b32 	%r1167, %r774, %r1167, %p195;
	mov.f32 	%f549, %f37;
	@%p194 bra 	$L__BB0_174;
	setp.eq.s32 	%p197, %r117, 16;
	ld.shared.u8 	%rs139, [%r132+15];
	ld.shared.u16 	%r780, [%r133+30];
	cvt.u32.u16 	%r781, %rs139;
	mul.wide.u16 	%r782, %rs139, 4;
	mov.u32 	%r783, s_data;
	add.s32 	%r784, %r783, %r782;
	ld.shared.u32 	%r785, [%r784];
	sub.s32 	%r786, %r780, %r785;
	cvt.rn.f32.s32 	%f305, %r786;
	setp.le.f32 	%p198, %f37, %f305;
	setp.lt.f32 	%p199, %f550, %f305;
	selp.f32 	%f306, %f305, %f550, %p199;
	selp.f32 	%f549, %f305, %f37, %p198;
	selp.f32 	%f550, %f37, %f306, %p198;
	selp.b32 	%r1167, %r781, %r1167, %p198;
	@%p197 bra 	$L__BB0_174;
	setp.eq.s32 	%p200, %r117, 17;
	ld.shared.u8 	%rs140, [%r132+16];
	ld.shared.u16 	%r787, [%r133+32];
	cvt.u32.u16 	%r788, %rs140;
	mul.wide.u16 	%r789, %rs140, 4;
	mov.u32 	%r790, s_data;
	add.s32 	%r791, %r790, %r789;
	ld.shared.u32 	%r792, [%r791];
	sub.s32 	%r793, %r787, %r792;
	cvt.rn.f32.s32 	%f307, %r793;
	setp.le.f32 	%p201, %f549, %f307;
	setp.lt.f32 	%p202, %f550, %f307;
	selp.f32 	%f308, %f307, %f550, %p202;
	selp.f32 	%f41, %f307, %f549, %p201;
	selp.f32 	%f550, %f549, %f308, %p201;
	selp.b32 	%r1167, %r788, %r1167, %p201;
	mov.f32 	%f549, %f41;
	@%p200 bra 	$L__BB0_174;
	setp.eq.s32 	%p203, %r117, 18;
	ld.shared.u8 	%rs141, [%r132+17];
	ld.shared.u16 	%r794, [%r133+34];
	cvt.u32.u16 	%r795, %rs141;
	mul.wide.u16 	%r796, %rs141, 4;
	mov.u32 	%r797, s_data;
	add.s32 	%r798, %r797, %r796;
	ld.shared.u32 	%r799, [%r798];
	sub.s32 	%r800, %r794, %r799;
	cvt.rn.f32.s32 	%f309, %r800;
	setp.le.f32 	%p204, %f41, %f309;
	setp.lt.f32 	%p205, %f550, %f309;
	selp.f32 	%f310, %f309, %f550, %p205;
	selp.f32 	%f549, %f309, %f41, %p204;
	selp.f32 	%f550, %f41, %f310, %p204;
	selp.b32 	%r1167, %r795, %r1167, %p204;
	@%p203 bra 	$L__BB0_174;
	setp.eq.s32 	%p206, %r117, 19;
	ld.shared.u8 	%rs142, [%r132+18];
	ld.shared.u16 	%r801, [%r133+36];
	cvt.u32.u16 	%r802, %rs142;
	mul.wide.u16 	%r803, %rs142, 4;
	mov.u32 	%r804, s_data;
	add.s32 	%r805, %r804, %r803;
	ld.shared.u32 	%r806, [%r805];
	sub.s32 	%r807, %r801, %r806;
	cvt.rn.f32.s32 	%f311, %r807;
	setp.le.f32 	%p207, %f549, %f311;
	setp.lt.f32 	%p208, %f550, %f311;
	selp.f32 	%f312, %f311, %f550, %p208;
	selp.f32 	%f45, %f311, %f549, %p207;
	selp.f32 	%f550, %f549, %f312, %p207;
	selp.b32 	%r1167, %r802, %r1167, %p207;
	mov.f32 	%f549, %f45;
	@%p206 bra 	$L__BB0_174;
	setp.eq.s32 	%p209, %r117, 20;
	ld.shared.u8 	%rs143, [%r132+19];
	ld.shared.u16 	%r808, [%r133+38];
	cvt.u32.u16 	%r809, %rs143;
	mul.wide.u16 	%r810, %rs143, 4;
	mov.u32 	%r811, s_data;
	add.s32 	%r812, %r811, %r810;
	ld.shared.u32 	%r813, [%r812];
	sub.s32 	%r814, %r808, %r813;
	cvt.rn.f32.s32 	%f313, %r814;
	setp.le.f32 	%p210, %f45, %f313;
	setp.lt.f32 	%p211, %f550, %f313;
	selp.f32 	%f314, %f313, %f550, %p211;
	selp.f32 	%f549, %f313, %f45, %p210;
	selp.f32 	%f550, %f45, %f314, %p210;
	selp.b32 	%r1167, %r809, %r1167, %p210;
	@%p209 bra 	$L__BB0_174;
	setp.eq.s32 	%p212, %r117, 21;
	ld.shared.u8 	%rs144, [%r132+20];
	ld.shared.u16 	%r815, [%r133+40];
	cvt.u32.u16 	%r816, %rs144;
	mul.wide.u16 	%r817, %rs144, 4;
	mov.u32 	%r818, s_data;
	add.s32 	%r819, %r818, %r817;
	ld.shared.u32 	%r820, [%r819];
	sub.s32 	%r821, %r815, %r820;
	cvt.rn.f32.s32 	%f315, %r821;
	setp.le.f32 	%p213, %f549, %f315;
	setp.lt.f32 	%p214, %f550, %f315;
	selp.f32 	%f316, %f315, %f550, %p214;
	selp.f32 	%f49, %f315, %f549, %p213;
	selp.f32 	%f550, %f549, %f316, %p213;
	selp.b32 	%r1167, %r816, %r1167, %p213;
	mov.f32 	%f549, %f49;
	@%p212 bra 	$L__BB0_174;
	setp.eq.s32 	%p215, %r117, 22;
	ld.shared.u8 	%rs145, [%r132+21];
	ld.shared.u16 	%r822, [%r133+42];
	cvt.u32.u16 	%r823, %rs145;
	mul.wide.u16 	%r824, %rs145, 4;
	mov.u32 	%r825, s_data;
	add.s32 	%r826, %r825, %r824;
	ld.shared.u32 	%r827, [%r826];
	sub.s32 	%r828, %r822, %r827;
	cvt.rn.f32.s32 	%f317, %r828;
	setp.le.f32 	%p216, %f49, %f317;
	setp.lt.f32 	%p217, %f550, %f317;
	selp.f32 	%f318, %f317, %f550, %p217;
	selp.f32 	%f549, %f317, %f49, %p216;
	selp.f32 	%f550, %f49, %f318, %p216;
	selp.b32 	%r1167, %r823, %r1167, %p216;
	@%p215 bra 	$L__BB0_174;
	setp.eq.s32 	%p218, %r117, 23;
	ld.shared.u8 	%rs146, [%r132+22];
	ld.shared.u16 	%r829, [%r133+44];
	cvt.u32.u16 	%r830, %rs146;
	mul.wide.u16 	%r831, %rs146, 4;
	mov.u32 	%r832, s_data;
	add.s32 	%r833, %r832, %r831;
	ld.shared.u32 	%r834, [%r833];
	sub.s32 	%r835, %r829, %r834;
	cvt.rn.f32.s32 	%f319, %r835;
	setp.le.f32 	%p219, %f549, %f319;
	setp.lt.f32 	%p220, %f550, %f319;
	selp.f32 	%f320, %f319, %f550, %p220;
	selp.f32 	%f53, %f319, %f549, %p219;
	selp.f32 	%f550, %f549, %f320, %p219;
	selp.b32 	%r1167, %r830, %r1167, %p219;
	mov.f32 	%f549, %f53;
	@%p218 bra 	$L__BB0_174;
	setp.eq.s32 	%p221, %r117, 24;
	ld.shared.u8 	%rs147, [%r132+23];
	ld.shared.u16 	%r836, [%r133+46];
	cvt.u32.u16 	%r837, %rs147;
	mul.wide.u16 	%r838, %rs147, 4;
	mov.u32 	%r839, s_data;
	add.s32 	%r840, %r839, %r838;
	ld.shared.u32 	%r841, [%r840];
	sub.s32 	%r842, %r836, %r841;
	cvt.rn.f32.s32 	%f321, %r842;
	setp.le.f32 	%p222, %f53, %f321;
	setp.lt.f32 	%p223, %f550, %f321;
	selp.f32 	%f322, %f321, %f550, %p223;
	selp.f32 	%f549, %f321, %f53, %p222;
	selp.f32 	%f550, %f53, %f322, %p222;
	selp.b32 	%r1167, %r837, %r1167, %p222;
	@%p221 bra 	$L__BB0_174;
	setp.eq.s32 	%p224, %r117, 25;
	ld.shared.u8 	%rs148, [%r132+24];
	ld.shared.u16 	%r843, [%r133+48];
	cvt.u32.u16 	%r844, %rs148;
	mul.wide.u16 	%r845, %rs148, 4;
	mov.u32 	%r846, s_data;
	add.s32 	%r847, %r846, %r845;
	ld.shared.u32 	%r848, [%r847];
	sub.s32 	%r849, %r843, %r848;
	cvt.rn.f32.s32 	%f323, %r849;
	setp.le.f32 	%p225, %f549, %f323;
	setp.lt.f32 	%p226, %f550, %f323;
	selp.f32 	%f324, %f323, %f550, %p226;
	selp.f32 	%f57, %f323, %f549, %p225;
	selp.f32 	%f550, %f549, %f324, %p225;
	selp.b32 	%r1167, %r844, %r1167, %p225;
	mov.f32 	%f549, %f57;
	@%p224 bra 	$L__BB0_174;
	setp.eq.s32 	%p227, %r117, 26;
	ld.shared.u8 	%rs149, [%r132+25];
	ld.shared.u16 	%r850, [%r133+50];
	cvt.u32.u16 	%r851, %rs149;
	mul.wide.u16 	%r852, %rs149, 4;
	mov.u32 	%r853, s_data;
	add.s32 	%r854, %r853, %r852;
	ld.shared.u32 	%r855, [%r854];
	sub.s32 	%r856, %r850, %r855;
	cvt.rn.f32.s32 	%f325, %r856;
	setp.le.f32 	%p228, %f57, %f325;
	setp.lt.f32 	%p229, %f550, %f325;
	selp.f32 	%f326, %f325, %f550, %p229;
	selp.f32 	%f549, %f325, %f57, %p228;
	selp.f32 	%f550, %f57, %f326, %p228;
	selp.b32 	%r1167, %r851, %r1167, %p228;
	@%p227 bra 	$L__BB0_174;
	setp.eq.s32 	%p230, %r117, 27;
	ld.shared.u8 	%rs150, [%r132+26];
	ld.shared.u16 	%r857, [%r133+52];
	cvt.u32.u16 	%r858, %rs150;
	mul.wide.u16 	%r859, %rs150, 4;
	mov.u32 	%r860, s_data;
	add.s32 	%r861, %r860, %r859;
	ld.shared.u32 	%r862, [%r861];
	sub.s32 	%r863, %r857, %r862;
	cvt.rn.f32.s32 	%f327, %r863;
	setp.le.f32 	%p231, %f549, %f327;
	setp.lt.f32 	%p232, %f550, %f327;
	selp.f32 	%f328, %f327, %f550, %p232;
	selp.f32 	%f61, %f327, %f549, %p231;
	selp.f32 	%f550, %f549, %f328, %p231;
	selp.b32 	%r1167, %r858, %r1167, %p231;
	mov.f32 	%f549, %f61;
	@%p230 bra 	$L__BB0_174;
	setp.eq.s32 	%p233, %r117, 28;
	ld.shared.u8 	%rs151, [%r132+27];
	ld.shared.u16 	%r864, [%r133+54];
	cvt.u32.u16 	%r865, %rs151;
	mul.wide.u16 	%r866, %rs151, 4;
	mov.u32 	%r867, s_data;
	add.s32 	%r868, %r867, %r866;
	ld.shared.u32 	%r869, [%r868];
	sub.s32 	%r870, %r864, %r869;
	cvt.rn.f32.s32 	%f329, %r870;
	setp.le.f32 	%p234, %f61, %f329;
	setp.lt.f32 	%p235, %f550, %f329;
	selp.f32 	%f330, %f329, %f550, %p235;
	selp.f32 	%f549, %f329, %f61, %p234;
	selp.f32 	%f550, %f61, %f330, %p234;
	selp.b32 	%r1167, %r865, %r1167, %p234;
	@%p233 bra 	$L__BB0_174;
	setp.eq.s32 	%p236, %r117, 29;
	ld.shared.u8 	%rs152, [%r132+28];
	ld.shared.u16 	%r871, [%r133+56];
	cvt.u32.u16 	%r872, %rs152;
	mul.wide.u16 	%r873, %rs152, 4;
	mov.u32 	%r874, s_data;
	add.s32 	%r875, %r874, %r873;
	ld.shared.u32 	%r876, [%r875];
	sub.s32 	%r877, %r871, %r876;
	cvt.rn.f32.s32 	%f331, %r877;
	setp.le.f32 	%p237, %f549, %f331;
	setp.lt.f32 	%p238, %f550, %f331;
	selp.f32 	%f332, %f331, %f550, %p238;
	selp.f32 	%f65, %f331, %f549, %p237;
	selp.f32 	%f550, %f549, %f332, %p237;
	selp.b32 	%r1167, %r872, %r1167, %p237;
	mov.f32 	%f549, %f65;
	@%p236 bra 	$L__BB0_174;
	setp.eq.s32 	%p239, %r117, 30;
	ld.shared.u8 	%rs153, [%r132+29];
	ld.shared.u16 	%r878, [%r133+58];
	cvt.u32.u16 	%r879, %rs153;
	mul.wide.u16 	%r880, %rs153, 4;
	mov.u32 	%r881, s_data;
	add.s32 	%r882, %r881, %r880;
	ld.shared.u32 	%r883, [%r882];
	sub.s32 	%r884, %r878, %r883;
	cvt.rn.f32.s32 	%f333, %r884;
	setp.le.f32 	%p240, %f65, %f333;
	setp.lt.f32 	%p241, %f550, %f333;
	selp.f32 	%f334, %f333, %f550, %p241;
	selp.f32 	%f549, %f333, %f65, %p240;
	selp.f32 	%f550, %f65, %f334, %p240;
	selp.b32 	%r1167, %r879, %r1167, %p240;
	@%p239 bra 	$L__BB0_174;
	ld.shared.u8 	%rs154, [%r132+30];
	ld.shared.u16 	%r885, [%r133+60];
	cvt.u32.u16 	%r886, %rs154;
	mul.wide.u16 	%r887, %rs154, 4;
	add.s32 	%r889, %r881, %r887;
	ld.shared.u32 	%r890, [%r889];
	sub.s32 	%r891, %r885, %r890;
	cvt.rn.f32.s32 	%f335, %r891;
	setp.le.f32 	%p242, %f549, %f335;
	setp.lt.f32 	%p243, %f550, %f335;
	selp.f32 	%f336, %f335, %f550, %p243;
	selp.f32 	%f69, %f335, %f549, %p242;
	selp.f32 	%f550, %f549, %f336, %p242;
	selp.b32 	%r1167, %r886, %r1167, %p242;
	mov.f32 	%f549, %f69;
$L__BB0_174:
	setp.eq.f32 	%p244, %f550, 0fCB18967F;
	selp.f32 	%f337, %f549, %f550, %p244;
	sub.f32 	%f338, %f549, %f337;
	ld.shared.f32 	%f339, [_ZZ32linear_assignment_auction_kernelIiEviPKT_PiPfPcfffiE11auction_eps];
	add.f32 	%f340, %f338, %f339;
	shl.b32 	%r892, %r1167, 2;
	add.s32 	%r893, %r2, %r892;
	atom.shared.max.s32 	%r894, [%r893], 1;
	mad.lo.s32 	%r895, %r1167, %r240, %r1;
	mul.wide.s32 	%rd49, %r895, 4;
	add.s64 	%rd50, %rd2, %rd49;
	st.global.f32 	[%rd50], %f340;
$L__BB0_175:
	bar.sync 	0;
	shl.b32 	%r896, %r1, 2;
	add.s32 	%r897, %r2, %r896;
	ld.shared.u32 	%r898, [%r897];
	setp.eq.s32 	%p245, %r898, 0;
	@%p245 bra 	$L__BB0_248;
	setp.lt.s32 	%p246, %r240, 1;
	mov.b32 	%r1174, -1;
	mov.f32 	%f554, 0f00000000;
	@%p246 bra 	$L__BB0_244;
	setp.lt.u32 	%p247, %r240, 64;
	mov.f32 	%f554, 0f00000000;
	mov.b32 	%r1174, -1;
	mov.b32 	%r1172, 0;
	@%p247 bra 	$L__BB0_180;
	mov.f32 	%f554, 0f00000000;
	mov.b32 	%r1174, -1;
	mov.b32 	%r1169, 0;
$L__BB0_179:
	.pragma "nounroll";
	add.s32 	%r905, %r1169, %r116;
	mul.wide.u32 	%rd51, %r905, 4;
	add.s64 	%rd52, %rd2, %rd51;
	ld.global.f32 	%f345, [%rd52];
	setp.gt.f32 	%p248, %f345, %f554;
	selp.f32 	%f346, %f345, %f554, %p248;
	selp.b32 	%r906, %r1169, %r1174, %p248;
	add.s32 	%r907, %r1169, 1;
	ld.global.f32 	%f347, [%rd52+4];
	setp.gt.f32 	%p249, %f347, %f346;
	selp.f32 	%f348, %f347, %f346, %p249;
	selp.b32 	%r908, %r907, %r906, %p249;
	add.s32 	%r909, %r1169, 2;
	ld.global.f32 	%f349, [%rd52+8];
	setp.gt.f32 	%p250, %f349, %f348;
	selp.f32 	%f350, %f349, %f348, %p250;
	selp.b32 	%r910, %r909, %r908, %p250;
	add.s32 	%r911, %r1169, 3;
	ld.global.f32 	%f351, [%rd52+12];
	setp.gt.f32 	%p251, %f351, %f350;
	selp.f32 	%f352, %f351, %f350, %p251;
	selp.b32 	%r912, %r911, %r910, %p251;
	add.s32 	%r913, %r1169, 4;
	ld.global.f32 	%f353, [%rd52+16];
	setp.gt.f32 	%p252, %f353, %f352;
	selp.f32 	%f354, %f353, %f352, %p252;
	selp.b32 	%r914, %r913, %r912, %p252;
	add.s32 	%r915, %r1169, 5;
	ld.global.f32 	%f355, [%rd52+20];
	setp.gt.f32 	%p253, %f355, %f354;
	selp.f32 	%f356, %f355, %f354, %p253;
	selp.b32 	%r916, %r915, %r914, %p253;
	add.s32 	%r917, %r1169, 6;
	ld.global.f32 	%f357, [%rd52+24];
	setp.gt.f32 	%p254, %f357, %f356;
	selp.f32 	%f358, %f357, %f356, %p254;
	selp.b32 	%r918, %r917, %r916, %p254;
	add.s32 	%r919, %r1169, 7;
	ld.global.f32 	%f359, [%rd52+28];
	setp.gt.f32 	%p255, %f359, %f358;
	selp.f32 	%f360, %f359, %f358, %p255;
	selp.b32 	%r920, %r919, %r918, %p255;
	add.s32 	%r921, %r1169, 8;
	ld.global.f32 	%f361, [%rd52+32];
	setp.gt.f32 	%p256, %f361, %f360;
	selp.f32 	%f362, %f361, %f360, %p256;
	selp.b32 	%r922, %r921, %r920, %p256;
	add.s32 	%r923, %r1169, 9;
	ld.global.f32 	%f363, [%rd52+36];
	setp.gt.f32 	%p257, %f363, %f362;
	selp.f32 	%f364, %f363, %f362, %p257;
	selp.b32 	%r924, %r923, %r922, %p257;
	add.s32 	%r925, %r1169, 10;
	ld.global.f32 	%f365, [%rd52+40];
	setp.gt.f32 	%p258, %f365, %f364;
	selp.f32 	%f366, %f365, %f364, %p258;
	selp.b32 	%r926, %r925, %r924, %p258;
	add.s32 	%r927, %r1169, 11;
	ld.global.f32 	%f367, [%rd52+44];
	setp.gt.f32 	%p259, %f367, %f366;
	selp.f32 	%f368, %f367, %f366, %p259;
	selp.b32 	%r928, %r927, %r926, %p259;
	add.s32 	%r929, %r1169, 12;
	ld.global.f32 	%f369, [%rd52+48];
	setp.gt.f32 	%p260, %f369, %f368;
	selp.f32 	%f370, %f369, %f368, %p260;
	selp.b32 	%r930, %r929, %r928, %p260;
	add.s32 	%r931, %r1169, 13;
	ld.global.f32 	%f371, [%rd52+52];
	setp.gt.f32 	%p261, %f371, %f370;
	selp.f32 	%f372, %f371, %f370, %p261;
	selp.b32 	%r932, %r931, %r930, %p261;
	add.s32 	%r933, %r1169, 14;
	ld.global.f32 	%f373, [%rd52+56];
	setp.gt.f32 	%p262, %f373, %f372;
	selp.f32 	%f374, %f373, %f372, %p262;
	selp.b32 	%r934, %r933, %r932, %p262;
	add.s32 	%r935, %r1169, 15;
	ld.global.f32 	%f375, [%rd52+60];
	setp.gt.f32 	%p263, %f375, %f374;
	selp.f32 	%f376, %f375, %f374, %p263;
	selp.b32 	%r936, %r935, %r934, %p263;
	add.s32 	%r937, %r1169, 16;
	ld.global.f32 	%f377, [%rd52+64];
	setp.gt.f32 	%p264, %f377, %f376;
	selp.f32 	%f378, %f377, %f376, %p264;
	selp.b32 	%r938, %r937, %r936, %p264;
	add.s32 	%r939, %r1169, 17;
	ld.global.f32 	%f379, [%rd52+68];
	setp.gt.f32 	%p265, %f379, %f378;
	selp.f32 	%f380, %f379, %f378, %p265;
	selp.b32 	%r940, %r939, %r938, %p265;
	add.s32 	%r941, %r1169, 18;
	ld.global.f32 	%f381, [%rd52+72];
	setp.gt.f32 	%p266, %f381, %f380;
	selp.f32 	%f382, %f381, %f380, %p266;
	selp.b32 	%r942, %r941, %r940, %p266;
	add.s32 	%r943, %r1169, 19;
	ld.global.f32 	%f383, [%rd52+76];
	setp.gt.f32 	%p267, %f383, %f382;
	selp.f32 	%f384, %f383, %f382, %p267;
	selp.b32 	%r944, %r943, %r942, %p267;
	add.s32 	%r945, %r1169, 20;
	ld.global.f32 	%f385, [%rd52+80];
	setp.gt.f32 	%p268, %f385, %f384;
	selp.f32 	%f386, %f385, %f384, %p268;
	selp.b32 	%r946, %r945, %r944, %p268;
	add.s32 	%r947, %r1169, 21;
	ld.global.f32 	%f387, [%rd52+84];
	setp.gt.f32 	%p269, %f387, %f386;
	selp.f32 	%f388, %f387, %f386, %p269;
	selp.b32 	%r948, %r947, %r946, %p269;
	add.s32 	%r949, %r1169, 22;
	ld.global.f32 	%f389, [%rd52+88];
	setp.gt.f32 	%p270, %f389, %f388;
	selp.f32 	%f390, %f389, %f388, %p270;
	selp.b32 	%r950, %r949, %r948, %p270;
	add.s32 	%r951, %r1169, 23;
	ld.global.f32 	%f391, [%rd52+92];
	setp.gt.f32 	%p271, %f391, %f390;
	selp.f32 	%f392, %f391, %f390, %p271;
	selp.b32 	%r952, %r951, %r950, %p271;
	add.s32 	%r953, %r1169, 24;
	ld.global.f32 	%f393, [%rd52+96];
	setp.gt.f32 	%p272, %f393, %f392;
	selp.f32 	%f394, %f393, %f392, %p272;
	selp.b32 	%r954, %r953, %r952, %p272;
	add.s32 	%r955, %r1169, 25;
	ld.global.f32 	%f395, [%rd52+100];
	setp.gt.f32 	%p273, %f395, %f394;
	selp.f32 	%f396, %f395, %f394, %p273;
	selp.b32 	%r956, %r955, %r954, %p273;
	add.s32 	%r957, %r1169, 26;
	ld.global.f32 	%f397, [%rd52+104];
	setp.gt.f32 	%p274, %f397, %f396;
	selp.f32 	%f398, %f397, %f396, %p274;
	selp.b32 	%r958, %r957, %r956, %p274;
	add.s32 	%r959, %r1169, 27;
	ld.global.f32 	%f399, [%rd52+108];
	setp.gt.f32 	%p275, %f399, %f398;
	selp.f32 	%f400, %f399, %f398, %p275;
	selp.b32 	%r960, %r959, %r958, %p275;
	add.s32 	%r961, %r1169, 28;
	ld.global.f32 	%f401, [%rd52+112];
	setp.gt.f32 	%p276, %f401, %f400;
	selp.f32 	%f402, %f401, %f400, %p276;
	selp.b32 	%r962, %r961, %r960, %p276;
	add.s32 	%r963, %r1169, 29;
	ld.global.f32 	%f403, [%rd52+116];
	setp.gt.f32 	%p277, %f403, %f402;
	selp.f32 	%f404, %f403, %f402, %p277;
	selp.b32 	%r964, %r963, %r962, %p277;
	add.s32 	%r965, %r1169, 30;
	ld.global.f32 	%f405, [%rd52+120];
	setp.gt.f32 	%p278, %f405, %f404;
	selp.f32 	%f406, %f405, %f404, %p278;
	selp.b32 	%r966, %r965, %r964, %p278;
	add.s32 	%r967, %r1169, 31;
	ld.global.f32 	%f407, [%rd52+124];
	setp.gt.f32 	%p279, %f407, %f406;
	selp.f32 	%f408, %f407, %f406, %p279;
	selp.b32 	%r968, %r967, %r966, %p279;
	add.s32 	%r969, %r1169, 32;
	ld.global.f32 	%f409, [%rd52+128];
	setp.gt.f32 	%p280, %f409, %f408;
	selp.f32 	%f410, %f409, %f408, %p280;
	selp.b32 	%r970, %r969, %r968, %p280;
	add.s32 	%r971, %r1169, 33;
	ld.global.f32 	%f411, [%rd52+132];
	setp.gt.f32 	%p281, %f411, %f410;
	selp.f32 	%f412, %f411, %f410, %p281;
	selp.b32 	%r972, %r971, %r970, %p281;
	add.s32 	%r973, %r1169, 34;
	ld.global.f32 	%f413, [%rd52+136];
	setp.gt.f32 	%p282, %f413, %f412;
	selp.f32 	%f414, %f413, %f412, %p282;
	selp.b32 	%r974, %r973, %r972, %p282;
	add.s32 	%r975, %r1169, 35;
	ld.global.f32 	%f415, [%rd52+140];
	setp.gt.f32 	%p283, %f415, %f414;
	selp.f32 	%f416, %f415, %f414, %p283;
	selp.b32 	%r976, %r975, %r974, %p283;
	add.s32 	%r977, %r1169, 36;
	ld.global.f32 	%f417, [%rd52+144];
	setp.gt.f32 	%p284, %f417, %f416;
	selp.f32 	%f418, %f417, %f416, %p284;
	selp.b32 	%r978, %r977, %r976, %p284;
	add.s32 	%r979, %r1169, 37;
	ld.global.f32 	%f419, [%rd52+148];
	setp.gt.f32 	%p285, %f419, %f418;
	selp.f32 	%f420, %f419, %f418, %p285;
	selp.b32 	%r980, %r979, %r978, %p285;
	add.s32 	%r981, %r1169, 38;
	ld.global.f32 	%f421, [%rd52+152];
	setp.gt.f32 	%p286, %f421, %f420;
	selp.f32 	%f422, %f421, %f420, %p286;
	selp.b32 	%r982, %r981, %r980, %p286;
	add.s32 	%r983, %r1169, 39;
	ld.global.f32 	%f423, [%rd52+156];
	setp.gt.f32 	%p287, %f423, %f422;
	selp.f32 	%f424, %f423, %f422, %p287;
	selp.b32 	%r984, %r983, %r982, %p287;
	add.s32 	%r985, %r1169, 40;
	ld.global.f32 	%f425, [%rd52+160];
	setp.gt.f32 	%p288, %f425, %f424;
	selp.f32 	%f426, %f425, %f424, %p288;
	selp.b32 	%r986, %r985, %r984, %p288;
	add.s32 	%r987, %r1169, 41;
	ld.global.f32 	%f427, [%rd52+164];
	setp.gt.f32 	%p289, %f427, %f426;
	selp.f32 	%f428, %f427, %f426, %p289;
	selp.b32 	%r988, %r987, %r986, %p289;
	add.s32 	%r989, %r1169, 42;
	ld.global.f32 	%f429, [%rd52+168];
	setp.gt.f32 	%p290, %f429, %f428;
	selp.f32 	%f430, %f429, %f428, %p290;
	selp.b32 	%r990, %r989, %r988, %p290;
	add.s32 	%r991, %r1169, 43;
	ld.global.f32 	%f431, [%rd52+172];
	setp.gt.f32 	%p291, %f431, %f430;
	selp.f32 	%f432, %f431, %f430, %p291;
	selp.b32 	%r992, %r991, %r990, %p291;
	add.s32 	%r993, %r1169, 44;
	ld.global.f32 	%f433, [%rd52+176];
	setp.gt.f32 	%p292, %f433, %f432;
	selp.f32 	%f434, %f433, %f432, %p292;
	selp.b32 	%r994, %r993, %r992, %p292;
	add.s32 	%r995, %r1169, 45;
	ld.global.f32 	%f435, [%rd52+180];
	setp.gt.f32 	%p293, %f435, %f434;
	selp.f32 	%f436, %f435, %f434, %p293;
	selp.b32 	%r996, %r995, %r994, %p293;
	add.s32 	%r997, %r1169, 46;
	ld.global.f32 	%f437, [%rd52+184];
	setp.gt.f32 	%p294, %f437, %f436;
	selp.f32 	%f438, %f437, %f436, %p294;
	selp.b32 	%r998, %r997, %r996, %p294;
	add.s32 	%r999, %r1169, 47;
	ld.global.f32 	%f439, [%rd52+188];
	setp.gt.f32 	%p295, %f439, %f438;
	selp.f32 	%f440, %f439, %f438, %p295;
	selp.b32 	%r1000, %r999, %r998, %p295;
	add.s32 	%r1001, %r1169, 48;
	ld.global.f32 	%f441, [%rd52+192];
	setp.gt.f32 	%p296, %f441, %f440;
	selp.f32 	%f442, %f441, %f440, %p296;
	selp.b32 	%r1002, %r1001, %r1000, %p296;
	add.s32 	%r1003, %r1169, 49;
	ld.global.f32 	%f443, [%rd52+196];
	setp.gt.f32 	%p297, %f443, %f442;
	selp.f32 	%f444, %f443, %f442, %p297;
	selp.b32 	%r1004, %r1003, %r1002, %p297;
	add.s32 	%r1005, %r1169, 50;
	ld.global.f32 	%f445, [%rd52+200];
	setp.gt.f32 	%p298, %f445, %f444;
	selp.f32 	%f446, %f445, %f444, %p298;
	selp.b32 	%r1006, %r1005, %r1004, %p298;
	add.s32 	%r1007, %r1169, 51;
	ld.global.f32 	%f447, [%rd52+204];
	setp.gt.f32 	%p299, %f447, %f446;
	selp.f32 	%f448, %f447, %f446, %p299;
	selp.b32 	%r1008, %r1007, %r1006, %p299;
	add.s32 	%r1009, %r1169, 52;
	ld.global.f32 	%f449, [%rd52+208];
	setp.gt.f32 	%p300, %f449, %f448;
	selp.f32 	%f450, %f449, %f448, %p300;
	selp.b32 	%r1010, %r1009, %r1008, %p300;
	add.s32 	%r1011, %r1169, 53;
	ld.global.f32 	%f451, [%rd52+212];
	setp.gt.f32 	%p301, %f451, %f450;
	selp.f32 	%f452, %f451, %f450, %p301;
	selp.b32 	%r1012, %r1011, %r1010, %p301;
	add.s32 	%r1013, %r1169, 54;
	ld.global.f32 	%f453, [%rd52+216];
	setp.gt.f32 	%p302, %f453, %f452;
	selp.f32 	%f454, %f453, %f452, %p302;
	selp.b32 	%r1014, %r1013, %r1012, %p302;
	add.s32 	%r1015, %r1169, 55;
	ld.global.f32 	%f455, [%rd52+220];
	setp.gt.f32 	%p303, %f455, %f454;
	selp.f32 	%f456, %f455, %f454, %p303;
	selp.b32 	%r1016, %r1015, %r1014, %p303;
	add.s32 	%r1017, %r1169, 56;
	ld.global.f32 	%f457, [%rd52+224];
	setp.gt.f32 	%p304, %f457, %f456;
	selp.f32 	%f458, %f457, %f456, %p304;
	selp.b32 	%r1018, %r1017, %r1016, %p304;
	add.s32 	%r1019, %r1169, 57;
	ld.global.f32 	%f459, [%rd52+228];
	setp.gt.f32 	%p305, %f459, %f458;
	selp.f32 	%f460, %f459, %f458, %p305;
	selp.b32 	%r1020, %r1019, %r1018, %p305;
	add.s32 	%r1021, %r1169, 58;
	ld.global.f32 	%f461, [%rd52+232];
	setp.gt.f32 	%p306, %f461, %f460;
	selp.f32 	%f462, %f461, %f460, %p306;
	selp.b32 	%r1022, %r1021, %r1020, %p306;
	add.s32 	%r1023, %r1169, 59;
	ld.global.f32 	%f463, [%rd52+236];
	setp.gt.f32 	%p307, %f463, %f462;
	selp.f32 	%f464, %f463, %f462, %p307;
	selp.b32 	%r1024, %r1023, %r1022, %p307;
	add.s32 	%r1025, %r1169, 60;
	ld.global.f32 	%f465, [%rd52+240];
	setp.gt.f32 	%p308, %f465, %f464;
	selp.f32 	%f466, %f465, %f464, %p308;
	selp.b32 	%r1026, %r1025, %r1024, %p308;
	add.s32 	%r1027, %r1169, 61;
	ld.global.f32 	%f467, [%rd52+244];
	setp.gt.f32 	%p309, %f467, %f466;
	selp.f32 	%f468, %f467, %f466, %p309;
	selp.b32 	%r1028, %r1027, %r1026, %p309;
	add.s32 	%r1029, %r1169, 62;
	ld.global.f32 	%f469, [%rd52+248];
	setp.gt.f32 	%p310, %f469, %f468;
	selp.f32 	%f470, %f469, %f468, %p310;
	selp.b32 	%r1030, %r1029, %r1028, %p310;
	add.s32 	%r1031, %r1169, 63;
	ld.global.f32 	%f471, [%rd52+252];
	setp.gt.f32 	%p311, %f471, %f470;
	selp.f32 	%f554, %f471, %f470, %p311;
	selp.b32 	%r1174, %r1031, %r1030, %p311;
	add.s32 	%r1169, %r1169, 64;
	setp.ne.s32 	%p312, %r1169, %r120;
	mov.u32 	%r1172, %r120;
	@%p312 bra 	$L__BB0_179;
$L__BB0_180:
	setp.eq.s32 	%p313, %r119, 0;
	@%p313 bra 	$L__BB0_244;
	setp.eq.s32 	%p314, %r119, 1;
	add.s32 	%r1032, %r1172, %r116;
	mul.wide.u32 	%rd53, %r1032, 4;
	add.s64 	%rd54, %rd2, %rd53;
	ld.global.f32 	%f472, [%rd54];
	setp.gt.f32 	%p315, %f472, %f554;
	selp.f32 	%f554, %f472, %f554, %p315;
	selp.b32 	%r1174, %r1172, %r1174, %p315;
	@%p314 bra 	$L__BB0_244;
	setp.eq.s32 	%p316, %r119, 2;
	add.s32 	%r1033, %r1172, 1;
	cvt.u64.u32 	%rd56, %r1172;
	add.s64 	%rd57, %rd56, %rd55;
	shl.b64 	%rd58, %rd57, 2;
	add.s64 	%rd8, %rd2, %rd58;
	ld.global.f32 	%f473, [%rd8+4];
	setp.gt.f32 	%p317, %f473, %f554;
	selp.f32 	%f554, %f473, %f554, %p317;
	selp.b32 	%r1174, %r1033, %r1174, %p317;
	@%p316 bra 	$L__BB0_244;
	setp.eq.s32 	%p318, %r119, 3;
	add.s32 	%r1034, %r1172, 2;
	ld.global.f32 	%f474, [%rd8+8];
	setp.gt.f32 	%p319, %f474, %f554;
	selp.f32 	%f554, %f474, %f554, %p319;
	selp.b32 	%r1174, %r1034, %r1174, %p319;
	@%p318 bra 	$L__BB0_244;
	setp.eq.s32 	%p320, %r119, 4;
	add.s32 	%r1035, %r1172, 3;
	ld.global.f32 	%f475, [%rd8+12];
	setp.gt.f32 	%p321, %f475, %f554;
	selp.f32 	%f554, %f475, %f554, %p321;
	selp.b32 	%r1174, %r1035, %r1174, %p321;
	@%p320 bra 	$L__BB0_244;
	setp.eq.s32 	%p322, %r119, 5;
	add.s32 	%r1036, %r1172, 4;
	ld.global.f32 	%f476, [%rd8+16];
	setp.gt.f32 	%p323, %f476, %f554;
	selp.f32 	%f554, %f476, %f554, %p323;
	selp.b32 	%r1174, %r1036, %r1174, %p323;
	@%p322 bra 	$L__BB0_244;
	setp.eq.s32 	%p324, %r119, 6;
	add.s32 	%r1037, %r1172, 5;
	ld.global.f32 	%f477, [%rd8+20];
	setp.gt.f32 	%p325, %f477, %f554;
	selp.f32 	%f554, %f477, %f554, %p325;
	selp.b32 	%r1174, %r1037, %r1174, %p325;
	@%p324 bra 	$L__BB0_244;
	setp.eq.s32 	%p326, %r119, 7;
	add.s32 	%r1038, %r1172, 6;
	ld.global.f32 	%f478, [%rd8+24];
	setp.gt.f32 	%p327, %f478, %f554;
	selp.f32 	%f554, %f478, %f554, %p327;
	selp.b32 	%r1174, %r1038, %r1174, %p327;
	@%p326 bra 	$L__BB0_244;
	setp.eq.s32 	%p328, %r119, 8;
	add.s32 	%r1039, %r1172, 7;
	ld.global.f32 	%f479, [%rd8+28];
	setp.gt.f32 	%p329, %f479, %f554;
	selp.f32 	%f554, %f479, %f554, %p329;
	selp.b32 	%r1174, %r1039, %r1174, %p329;
	@%p328 bra 	$L__BB0_244;
	setp.eq.s32 	%p330, %r119, 9;
	add.s32 	%r1040, %r1172, 8;
	ld.global.f32 	%f480, [%rd8+32];
	setp.gt.f32 	%p331, %f480, %f554;
	selp.f32 	%f554, %f480, %f554, %p331;
	selp.b32 	%r1174, %r1040, %r1174, %p331;
	@%p330 bra 	$L__BB0_244;
	setp.eq.s32 	%p332, %r119, 10;
	add.s32 	%r1041, %r1172, 9;
	ld.global.f32 	%f481, [%rd8+36];
	setp.gt.f32 	%p333, %f481, %f554;
	selp.f32 	%f554, %f481, %f554, %p333;
	selp.b32 	%r1174, %r1041, %r1174, %p333;
	@%p332 bra 	$L__BB0_244;
	setp.eq.s32 	%p334, %r119, 11;
	add.s32 	%r1042, %r1172, 10;
	ld.global.f32 	%f482, [%rd8+40];
	setp.gt.f32 	%p335, %f482, %f554;
	selp.f32 	%f554, %f482, %f554, %p335;
	selp.b32 	%r1174, %r1042, %r1174, %p335;
	@%p334 bra 	$L__BB0_244;
	setp.eq.s32 	%p336, %r119, 12;
	add.s32 	%r1043, %r1172, 11;
	ld.global.f32 	%f483, [%rd8+44];
	setp.gt.f32 	%p337, %f483, %f554;
	selp.f32 	%f554, %f483, %f554, %p337;
	selp.b32 	%r1174, %r1043, %r1174, %p337;
	@%p336 bra 	$L__BB0_244;
	setp.eq.s32 	%p338, %r119, 13;
	add.s32 	%r1044, %r1172, 12;
	ld.global.f32 	%f484, [%rd8+48];
	setp.gt.f32 	%p339, %f484, %f554;
	selp.f32 	%f554, %f484, %f554, %p339;
	selp.b32 	%r1174, %r1044, %r1174, %p339;
	@%p338 bra 	$L__BB0_244;
	setp.eq.s32 	%p340, %r119, 14;
	add.s32 	%r1045, %r1172, 13;
	ld.global.f32 	%f485, [%rd8+52];
	setp.gt.f32 	%p341, %f485, %f554;
	selp.f32 	%f554, %f485, %f554, %p341;
	selp.b32 	%r1174, %r1045, %r1174, %p341;
	@%p340 bra 	$L__BB0_244;
	setp.eq.s32 	%p342, %r119, 15;
	add.s32 	%r1046, %r1172, 14;
	ld.global.f32 	%f486, [%rd8+56];
	setp.gt.f32 	%p343, %f486, %f554;
	selp.f32 	%f554, %f486, %f554, %p343;
	selp.b32 	%r1174, %r1046, %r1174, %p343;
	@%p342 bra 	$L__BB0_244;
	setp.eq.s32 	%p344, %r119, 16;
	add.s32 	%r1047, %r1172, 15;
	ld.global.f32 	%f487, [%rd8+60];
	setp.gt.f32 	%p345, %f487, %f554;
	selp.f32 	%f554, %f487, %f554, %p345;
	selp.b32 	%r1174, %r1047, %r1174, %p345;
	@%p344 bra 	$L__BB0_244;
	setp.eq.s32 	%p346, %r119, 17;
	add.s32 	%r1048, %r1172, 16;
	ld.global.f32 	%f488, [%rd8+64];
	setp.gt.f32 	%p347, %f488, %f554;
	selp.f32 	%f554, %f488, %f554, %p347;
	selp.b32 	%r1174, %r1048, %r1174, %p347;
	@%p346 bra 	$L__BB0_244;
	setp.eq.s32 	%p348, %r119, 18;
	add.s32 	%r1049, %r1172, 17;
	ld.global.f32 	%f489, [%rd8+68];
	setp.gt.f32 	%p349, %f489, %f554;
	selp.f32 	%f554, %f489, %f554, %p349;
	selp.b32 	%r1174, %r1049, %r1174, %p349;
	@%p348 bra 	$L__BB0_244;
	setp.eq.s32 	%p350, %r119, 19;
	add.s32 	%r1050, %r1172, 18;
	ld.global.f32 	%f490, [%rd8+72];
	setp.gt.f32 	%p351, %f490, %f554;
	selp.f32 	%f554, %f490, %f554, %p351;
	selp.b32 	%r1174, %r1050, %r1174, %p351;
	@%p350 bra 	$L__BB0_244;
	setp.eq.s32 	%p352, %r119, 20;
	add.s32 	%r1051, %r1172, 19;
	ld.global.f32 	%f491, [%rd8+76];
	setp.gt.f32 	%p353, %f491, %f554;
	selp.f32 	%f554, %f491, %f554, %p353;
	selp.b32 	%r1174, %r1051, %r1174, %p353;
	@%p352 bra 	$L__BB0_244;
	setp.eq.s32 	%p354, %r119, 21;
	add.s32 	%r1052, %r1172, 20;
	ld.global.f32 	%f492, [%rd8+80];
	setp.gt.f32 	%p355, %f492, %f554;
	selp.f32 	%f554, %f492, %f554, %p355;
	selp.b32 	%r1174, %r1052, %r1174, %p355;
	@%p354 bra 	$L__BB0_244;
	setp.eq.s32 	%p356, %r119, 22;
	add.s32 	%r1053, %r1172, 21;
	ld.global.f32 	%f493, [%rd8+84];
	setp.gt.f32 	%p357, %f493, %f554;
	selp.f32 	%f554, %f493, %f554, %p357;
	selp.b32 	%r1174, %r1053, %r1174, %p357;
	@%p356 bra 	$L__BB0_244;
	setp.eq.s32 	%p358, %r119, 23;
	add.s32 	%r1054, %r1172, 22;
	ld.global.f32 	%f494, [%rd8+88];
	setp.gt.f32 	%p359, %f494, %f554;
	selp.f32 	%f554, %f494, %f554, %p359;
	selp.b32 	%r1174, %r1054, %r1174, %p359;
	@%p358 bra 	$L__BB0_244;
	setp.eq.s32 	%p360, %r119, 24;
	add.s32 	%r1055, %r1172, 23;
	ld.global.f32 	%f495, [%rd8+92];
	setp.gt.f32 	%p361, %f495, %f554;
	selp.f32 	%f554, %f495, %f554, %p361;
	selp.b32 	%r1174, %r1055, %r1174, %p361;
	@%p360 bra 	$L__BB0_244;
	setp.eq.s32 	%p362, %r119, 25;
	add.s32 	%r1056, %r1172, 24;
	ld.global.f32 	%f496, [%rd8+96];
	setp.gt.f32 	%p363, %f496, %f554;
	selp.f32 	%f554, %f496, %f554, %p363;
	selp.b32 	%r1174, %r1056, %r1174, %p363;
	@%p362 bra 	$L__BB0_244;
	setp.eq.s32 	%p364, %r119, 26;
	add.s32 	%r1057, %r1172, 25;
	ld.global.f32 	%f497, [%rd8+100];
	setp.gt.f32 	%p365, %f497, %f554;
	selp.f32 	%f554, %f497, %f554, %p365;
	selp.b32 	%r1174, %r1057, %r1174, %p365;
	@%p364 bra 	$L__BB0_244;
	setp.eq.s32 	%p366, %r119, 27;
	add.s32 	%r1058, %r1172, 26;
	ld.global.f32 	%f498, [%rd8+104];
	setp.gt.f32 	%p367, %f498, %f554;
	selp.f32 	%f554, %f498, %f554, %p367;
	selp.b32 	%r1174, %r1058, %r1174, %p367;
	@%p366 bra 	$L__BB0_244;
	setp.eq.s32 	%p368, %r119, 28;
	add.s32 	%r1059, %r1172, 27;
	ld.global.f32 	%f499, [%rd8+108];
	setp.gt.f32 	%p369, %f499, %f554;
	selp.f32 	%f554, %f499, %f554, %p369;
	selp.b32 	%r1174, %r1059, %r1174, %p369;
	@%p368 bra 	$L__BB0_244;
	setp.eq.s32 	%p370, %r119, 29;
	add.s32 	%r1060, %r1172, 28;
	ld.global.f32 	%f500, [%rd8+112];
	setp.gt.f32 	%p371, %f500, %f554;
	selp.f32 	%f554, %f500, %f554, %p371;
	selp.b32 	%r1174, %r1060, %r1174, %p371;
	@%p370 bra 	$L__BB0_244;
	setp.eq.s32 	%p372, %r119, 30;
	add.s32 	%r1061, %r1172, 29;
	ld.global.f32 	%f501, [%rd8+116];
	setp.gt.f32 	%p373, %f501, %f554;
	selp.f32 	%f554, %f501, %f554, %p373;
	selp.b32 	%r1174, %r1061, %r1174, %p373;
	@%p372 bra 	$L__BB0_244;
	setp.eq.s32 	%p374, %r119, 31;
	add.s32 	%r1062, %r1172, 30;
	ld.global.f32 	%f502, [%rd8+120];
	setp.gt.f32 	%p375, %f502, %f554;
	selp.f32 	%f554, %f502, %f554, %p375;
	selp.b32 	%r1174, %r1062, %r1174, %p375;
	@%p374 bra 	$L__BB0_244;
	setp.eq.s32 	%p376, %r119, 32;
	add.s32 	%r1063, %r1172, 31;
	ld.global.f32 	%f503, [%rd8+124];
	setp.gt.f32 	%p377, %f503, %f554;
	selp.f32 	%f554, %f503, %f554, %p377;
	selp.b32 	%r1174, %r1063, %r1174, %p377;
	@%p376 bra 	$L__BB0_244;
	setp.eq.s32 	%p378, %r119, 33;
	add.s32 	%r1064, %r1172, 32;
	ld.global.f32 	%f504, [%rd8+128];
	setp.gt.f32 	%p379, %f504, %f554;
	selp.f32 	%f554, %f504, %f554, %p379;
	selp.b32 	%r1174, %r1064, %r1174, %p379;
	@%p378 bra 	$L__BB0_244;
	setp.eq.s32 	%p380, %r119, 34;
	add.s32 	%r1065, %r1172, 33;
	ld.global.f32 	%f505, [%rd8+132];
	setp.gt.f32 	%p381, %f505, %f554;
	selp.f32 	%f554, %f505, %f554, %p381;
	selp.b32 	%r1174, %r1065, %r1174, %p381;
	@%p380 bra 	$L__BB0_244;
	setp.eq.s32 	%p382, %r119, 35;
	add.s32 	%r1066, %r1172, 34;
	ld.global.f32 	%f506, [%rd8+136];
	setp.gt.f32 	%p383, %f506, %f554;
	selp.f32 	%f554, %f506, %f554, %p383;
	selp.b32 	%r1174, %r1066, %r1174, %p383;
	@%p382 bra 	$L__BB0_244;
	setp.eq.s32 	%p384, %r119, 36;
	add.s32 	%r1067, %r1172, 35;
	ld.global.f32 	%f507, [%rd8+140];
	setp.gt.f32 	%p385, %f507, %f554;
	selp.f32 	%f554, %f507, %f554, %p385;
	selp.b32 	%r1174, %r1067, %r1174, %p385;
	@%p384 bra 	$L__BB0_244;
	setp.eq.s32 	%p386, %r119, 37;
	add.s32 	%r1068, %r1172, 36;
	ld.global.f32 	%f508, [%rd8+144];
	setp.gt.f32 	%p387, %f508, %f554;
	selp.f32 	%f554, %f508, %f554, %p387;
	selp.b32 	%r1174, %r1068, %r1174, %p387;
	@%p386 bra 	$L__BB0_244;
	setp.eq.s32 	%p388, %r119, 38;
	add.s32 	%r1069, %r1172, 37;
	ld.global.f32 	%f509, [%rd8+148];
	setp.gt.f32 	%p389, %f509, %f554;
	selp.f32 	%f554, %f509, %f554, %p389;
	selp.b32 	%r1174, %r1069, %r1174, %p389;
	@%p388 bra 	$L__BB0_244;
	setp.eq.s32 	%p390, %r119, 39;
	add.s32 	%r1070, %r1172, 38;
	ld.global.f32 	%f510, [%rd8+152];
	setp.gt.f32 	%p391, %f510, %f554;
	selp.f32 	%f554, %f510, %f554, %p391;
	selp.b32 	%r1174, %r1070, %r1174, %p391;
	@%p390 bra 	$L__BB0_244;
	setp.eq.s32 	%p392, %r119, 40;
	add.s32 	%r1071, %r1172, 39;
	ld.global.f32 	%f511, [%rd8+156];
	setp.gt.f32 	%p393, %f511, %f554;
	selp.f32 	%f554, %f511, %f554, %p393;
	selp.b32 	%r1174, %r1071, %r1174, %p393;
	@%p392 bra 	$L__BB0_244;
	setp.eq.s32 	%p394, %r119, 41;
	add.s32 	%r1072, %r1172, 40;
	ld.global.f32 	%f512, [%rd8+160];
	setp.gt.f32 	%p395, %f512, %f554;
	selp.f32 	%f554, %f512, %f554, %p395;
	selp.b32 	%r1174, %r1072, %r1174, %p395;
	@%p394 bra 	$L__BB0_244;
	setp.eq.s32 	%p396, %r119, 42;
	add.s32 	%r1073, %r1172, 41;
	ld.global.f32 	%f513, [%rd8+164];
	setp.gt.f32 	%p397, %f513, %f554;
	selp.f32 	%f554, %f513, %f554, %p397;
	selp.b32 	%r1174, %r1073, %r1174, %p397;
	@%p396 bra 	$L__BB0_244;
	setp.eq.s32 	%p398, %r119, 43;
	add.s32 	%r1074, %r1172, 42;
	ld.global.f32 	%f514, [%rd8+168];
	setp.gt.f32 	%p399, %f514, %f554;
	selp.f32 	%f554, %f514, %f554, %p399;
	selp.b32 	%r1174, %r1074, %r1174, %p399;
	@%p398 bra 	$L__BB0_244;
	setp.eq.s32 	%p400, %r119, 44;
	add.s32 	%r1075, %r1172, 43;
	ld.global.f32 	%f515, [%rd8+172];
	setp.gt.f32 	%p401, %f515, %f554;
	selp.f32 	%f554, %f515, %f554, %p401;
	selp.b32 	%r1174, %r1075, %r1174, %p401;
	@%p400 bra 	$L__BB0_244;
	setp.eq.s32 	%p402, %r119, 45;
	add.s32 	%r1076, %r1172, 44;
	ld.global.f32 	%f516, [%rd8+176];
	setp.gt.f32 	%p403, %f516, %f554;
	selp.f32 	%f554, %f516, %f554, %p403;
	selp.b32 	%r1174, %r1076, %r1174, %p403;
	@%p402 bra 	$L__BB0_244;
	setp.eq.s32 	%p404, %r119, 46;
	add.s32 	%r1077, %r1172, 45;
	ld.global.f32 	%f517, [%rd8+180];
	setp.gt.f32 	%p405, %f517, %f554;
	selp.f32 	%f554, %f517, %f554, %p405;
	selp.b32 	%r1174, %r1077, %r1174, %p405;
	@%p404 bra 	$L__BB0_244;
	setp.eq.s32 	%p406, %r119, 47;
	add.s32 	%r1078, %r1172, 46;
	ld.global.f32 	%f518, [%rd8+184];
	setp.gt.f32 	%p407, %f518, %f554;
	selp.f32 	%f554, %f518, %f554, %p407;
	selp.b32 	%r1174, %r1078, %r1174, %p407;
	@%p406 bra 	$L__BB0_244;
	setp.eq.s32 	%p408, %r119, 48;
	add.s32 	%r1079, %r1172, 47;
	ld.global.f32 	%f519, [%rd8+188];
	setp.gt.f32 	%p409, %f519, %f554;
	selp.f32 	%f554, %f519, %f554, %p409;
	selp.b32 	%r1174, %r1079, %r1174, %p409;
	@%p408 bra 	$L__BB0_244;
	setp.eq.s32 	%p410, %r119, 49;
	add.s32 	%r1080, %r1172, 48;
	ld.global.f32 	%f520, [%rd8+192];
	setp.gt.f32 	%p411, %f520, %f554;
	selp.f32 	%f554, %f520, %f554, %p411;
	selp.b32 	%r1174, %r1080, %r1174, %p411;
	@%p410 bra 	$L__BB0_244;
	setp.eq.s32 	%p412, %r119, 50;
	add.s32 	%r1081, %r1172, 49;
	ld.global.f32 	%f521, [%rd8+196];
	setp.gt.f32 	%p413, %f521, %f554;
	selp.f32 	%f554, %f521, %f554, %p413;
	selp.b32 	%r1174, %r1081, %r1174, %p413;
	@%p412 bra 	$L__BB0_244;
	setp.eq.s32 	%p414, %r119, 51;
	add.s32 	%r1082, %r1172, 50;
	ld.global.f32 	%f522, [%rd8+200];
	setp.gt.f32 	%p415, %f522, %f554;
	selp.f32 	%f554, %f522, %f554, %p415;
	selp.b32 	%r1174, %r1082, %r1174, %p415;
	@%p414 bra 	$L__BB0_244;
	setp.eq.s32 	%p416, %r119, 52;
	add.s32 	%r1083, %r1172, 51;
	ld.global.f32 	%f523, [%rd8+204];
	setp.gt.f32 	%p417, %f523, %f554;
	selp.f32 	%f554, %f523, %f554, %p417;
	selp.b32 	%r1174, %r1083, %r1174, %p417;
	@%p416 bra 	$L__BB0_244;
	setp.eq.s32 	%p418, %r119, 53;
	add.s32 	%r1084, %r1172, 52;
	ld.global.f32 	%f524, [%rd8+208];
	setp.gt.f32 	%p419, %f524, %f554;
	selp.f32 	%f554, %f524, %f554, %p419;
	selp.b32 	%r1174, %r1084, %r1174, %p419;
	@%p418 bra 	$L__BB0_244;
	setp.eq.s32 	%p420, %r119, 54;
	add.s32 	%r1085, %r1172, 53;
	ld.global.f32 	%f525, [%rd8+212];
	setp.gt.f32 	%p421, %f525, %f554;
	selp.f32 	%f554, %f525, %f554, %p421;
	selp.b32 	%r1174, %r1085, %r1174, %p421;
	@%p420 bra 	$L__BB0_244;
	setp.eq.s32 	%p422, %r119, 55;
	add.s32 	%r1086, %r1172, 54;
	ld.global.f32 	%f526, [%rd8+216];
	setp.gt.f32 	%p423, %f526, %f554;
	selp.f32 	%f554, %f526, %f554, %p423;
	selp.b32 	%r1174, %r1086, %r1174, %p423;
	@%p422 bra 	$L__BB0_244;
	setp.eq.s32 	%p424, %r119, 56;
	add.s32 	%r1087, %r1172, 55;
	ld.global.f32 	%f527, [%rd8+220];
	setp.gt.f32 	%p425, %f527, %f554;
	selp.f32 	%f554, %f527, %f554, %p425;
	selp.b32 	%r1174, %r1087, %r1174, %p425;
	@%p424 bra 	$L__BB0_244;
	setp.eq.s32 	%p426, %r119, 57;
	add.s32 	%r1088, %r1172, 56;
	ld.global.f32 	%f528, [%rd8+224];
	setp.gt.f32 	%p427, %f528, %f554;
	selp.f32 	%f554, %f528, %f554, %p427;
	selp.b32 	%r1174, %r1088, %r1174, %p427;
	@%p426 bra 	$L__BB0_244;
	setp.eq.s32 	%p428, %r119, 58;
	add.s32 	%r1089, %r1172, 57;
	ld.global.f32 	%f529, [%rd8+228];
	setp.gt.f32 	%p429, %f529, %f554;
	selp.f32 	%f554, %f529, %f554, %p429;
	selp.b32 	%r1174, %r1089, %r1174, %p429;
	@%p428 bra 	$L__BB0_244;
	setp.eq.s32 	%p430, %r119, 59;
	add.s32 	%r1090, %r1172, 58;
	ld.global.f32 	%f530, [%rd8+232];
	setp.gt.f32 	%p431, %f530, %f554;
	selp.f32 	%f554, %f530, %f554, %p431;
	selp.b32 	%r1174, %r1090, %r1174, %p431;
	@%p430 bra 	$L__BB0_244;
	setp.eq.s32 	%p432, %r119, 60;
	add.s32 	%r1091, %r1172, 59;
	ld.global.f32 	%f531, [%rd8+236];
	setp.gt.f32 	%p433, %f531, %f554;
	selp.f32 	%f554, %f531, %f554, %p433;
	selp.b32 	%r1174, %r1091, %r1174, %p433;
	@%p432 bra 	$L__BB0_244;
	setp.eq.s32 	%p434, %r119, 61;
	add.s32 	%r1092, %r1172, 60;
	ld.global.f32 	%f532, [%rd8+240];
	setp.gt.f32 	%p435, %f532, %f554;
	selp.f32 	%f554, %f532, %f554, %p435;
	selp.b32 	%r1174, %r1092, %r1174, %p435;
	@%p434 bra 	$L__BB0_244;
	setp.eq.s32 	%p436, %r119, 62;
	add.s32 	%r1093, %r1172, 61;
	ld.global.f32 	%f533, [%rd8+244];
	setp.gt.f32 	%p437, %f533, %f554;
	selp.f32 	%f554, %f533, %f554, %p437;
	selp.b32 	%r1174, %r1093, %r1174, %p437;
	@%p436 bra 	$L__BB0_244;
	add.s32 	%r1094, %r1172, 62;
	ld.global.f32 	%f534, [%rd8+248];
	setp.gt.f32 	%p438, %f534, %f554;
	selp.f32 	%f554, %f534, %f554, %p438;
	selp.b32 	%r1174, %r1094, %r1174, %p438;
$L__BB0_244:
	ld.shared.u32 	%r238, [%r113];
	setp.lt.s32 	%p439, %r238, 0;
	@%p439 bra 	$L__BB0_246;
	shl.b32 	%r1096, %r238, 2;
	add.s32 	%r1097, %r3, %r1096;
	mov.b32 	%r1098, -1;
	st.shared.u32 	[%r1097], %r1098;
	bra.uni 	$L__BB0_247;
$L__BB0_246:
	atom.shared.add.u32 	%r1095, [_ZZ32linear_assignment_auction_kernelIiEviPKT_PiPfPcfffiE12num_assigned], 1;
$L__BB0_247:
	shl.b32 	%r1099, %r1, 2;
	mov.u32 	%r1100, s_data;
	add.s32 	%r1101, %r1100, %r1099;
	ld.shared.u32 	%r1102, [%r1101];
	cvt.rn.f32.s32 	%f535, %r1102;
	add.f32 	%f536, %f554, %f535;
	cvt.rzi.s32.f32 	%r1103, %f536;
	st.shared.u32 	[%r1101], %r1103;
	shl.b32 	%r1104, %r1174, 2;
	add.s32 	%r1105, %r3, %r1104;
	st.shared.u32 	[%r1105], %r1;
	st.shared.u32 	[%r113], %r1174;
$L__BB0_248:
	setp.ne.s32 	%p440, %r1, 0;
	@%p440 bra 	$L__BB0_250;
	ld.shared.u32 	%r1106, [_ZZ32linear_assignment_auction_kernelIiEviPKT_PiPfPcfffiE13num_iteration];
	add.s32 	%r1107, %r1106, 1;
	st.shared.u32 	[_ZZ32linear_assignment_auction_kernelIiEviPKT_PiPfPcfffiE13num_iteration], %r1107;
$L__BB0_250:
	bar.sync 	0;
	ld.shared.u32 	%r1108, [_ZZ32linear_assignment_auction_kernelIiEviPKT_PiPfPcfffiE12num_assigned];
	setp.lt.s32 	%p441, %r1108, %r240;
	ld.shared.u32 	%r1109, [_ZZ32linear_assignment_auction_kernelIiEviPKT_PiPfPcfffiE13num_iteration];
	setp.lt.s32 	%p442, %r1109, %r241;
	and.pred  	%p443, %p441, %p442;
	@%p443 bra 	$L__BB0_134;
$L__BB0_251:
	setp.ne.s32 	%p444, %r1, 0;
	@%p444 bra 	$L__BB0_253;
	ld.param.f32 	%f542, [_Z32linear_assignment_auction_kernelIiEviPKT_PiPfPcfffi_param_7];
	ld.shared.f32 	%f537, [_ZZ32linear_assignment_auction_kernelIiEviPKT_PiPfPcfffiE11auction_eps];
	mul.f32 	%f538, %f542, %f537;
	st.shared.f32 	[_ZZ32linear_assignment_auction_kernelIiEviPKT_PiPfPcfffiE11auction_eps], %f538;
$L__BB0_253:
	ld.param.f32 	%f541, [_Z32linear_assignment_auction_kernelIiEviPKT_PiPfPcfffi_param_6];
	bar.sync 	0;
	ld.shared.f32 	%f539, [_ZZ32linear_assignment_auction_kernelIiEviPKT_PiPfPcfffiE11auction_eps];
	setp.ge.f32 	%p445, %f539, %f541;
	ld.shared.u32 	%r1111, [_ZZ32linear_assignment_auction_kernelIiEviPKT_PiPfPcfffiE13num_iteration];
	setp.lt.s32 	%p446, %r1111, %r241;
	and.pred  	%p447, %p445, %p446;
	@%p447 bra 	$L__BB0_131;
$L__BB0_254:
	setp.ne.s32 	%p448, %r1, 0;
	bar.sync 	0;
	@%p448 bra 	$L__BB0_256;
	ld.param.u64 	%rd69, [_Z32linear_assignment_auction_kernelIiEviPKT_PiPfPcfffi_param_4];
	ld.shared.u32 	%r1113, [_ZZ32linear_assignment_auction_kernelIiEviPKT_PiPfPcfffiE12num_assigned];
	setp.eq.s32 	%p449, %r1113, %r240;
	selp.u16 	%rs155, 1, 0, %p449;
	cvta.to.global.u64 	%rd59, %rd69;
	mov.u32 	%r1114, %ctaid.x;
	cvt.u64.u32 	%rd60, %r1114;
	add.s64 	%rd61, %rd59, %rd60;
	st.global.u8 	[%rd61], %rs155;
$L__BB0_256:
	ld.param.u64 	%rd68, [_Z32linear_assignment_auction_kernelIiEviPKT_PiPfPcfffi_param_2];
	cvta.to.global.u64 	%rd62, %rd68;
	cvt.s64.s32 	%rd63, %r6;
	ld.shared.u32 	%r1115, [%r112];
	cvt.u64.u32 	%rd64, %r1;
	add.s64 	%rd65, %rd63, %rd64;
	shl.b64 	%rd66, %rd65, 2;
	add.s64 	%rd67, %rd62, %rd66;
	st.global.u32 	[%rd67], %r1115;
	ret;

}


// ===== COMPILED SASS (sm_100) =====

	.target	sm_100

	.elftype	@"ET_EXEC"


//--------------------- .note.nv.tkinfo           --------------------------
	.section	.note.nv.tkinfo,"",@"SHT_NOTE"
	.sectionflags	@"SHF_NOTE_NV_TKINFO"
	.tkinfo
        /*0018*/ 	.word	0x00000002
        /*0030*/ 	.string	""
        /*0030*/ 	.string	"ptxas"
        /*0030*/ 	.string	"Cuda compilation tools, release 13.0, V13.0.88"
        /*0030*/ 	.string	"Build cuda_13.0.r13.0/compiler.36424714_0"
        /*0030*/ 	.string	"-arch sm_100 -m 64 "



//--------------------- .note.nv.cuinfo           --------------------------
	.section	.note.nv.cuinfo,"",@"SHT_NOTE"
	.sectionflags	@"SHF_NOTE_NV_CUINFO"
        /*0018*/ 	.short	0x0002
        /*001a*/ 	.short	0x0064
        /*001c*/ 	.short	0x0082
	.zero		2


//--------------------- .nv.info                  --------------------------
	.section	.nv.info,"",@"SHT_CUDA_INFO"
	.align	4


	//----- nvinfo : EIATTR_REGCOUNT
	.align		4
        /*0000*/ 	.byte	0x04, 0x2f
        /*0002*/ 	.short	(.L_1 - .L_0)
	.align		4
.L_0:
        /*0004*/ 	.word	index@(_Z32linear_assignment_auction_kernelIiEviPKT_PiPfPcfffi)
        /*0008*/ 	.word	0x00000020


	//----- nvinfo : EIATTR_FRAME_SIZE
	.align		4
.L_1:
        /*000c*/ 	.byte	0x04, 0x11
        /*000e*/ 	.short	(.L_3 - .L_2)
	.align		4
.L_2:
        /*0010*/ 	.word	index@(_Z32linear_assignment_auction_kernelIiEviPKT_PiPfPcfffi)
        /*0014*/ 	.word	0x00000000


	//----- nvinfo : EIATTR_MIN_STACK_SIZE
	.align		4
.L_3:
        /*0018*/ 	.byte	0x04, 0x12
        /*001a*/ 	.short	(.L_5 - .L_4)
	.align		4
.L_4:
        /*001c*/ 	.word	index@(_Z32linear_assignment_auction_kernelIiEviPKT_PiPfPcfffi)
        /*0020*/ 	.word	0x00000000
.L_5:


//--------------------- .nv.compat                --------------------------
	.section	.nv.compat,"",@"SHT_CUDA_COMPAT_INFO"
	.align	4
        /*0000*/ 	.byte	0x02, 0x09, 0x00, 0x00, 0x02, 0x02, 0x01, 0x00, 0x02, 0x05, 0x05, 0x00, 0x03, 0x07, 0x01, 0x01
        /*0010*/ 	.byte	0x02, 0x03, 0x00, 0x00, 0x02, 0x06, 0x01, 0x00, 0x04, 0x0b, 0x08, 0x00, 0x01, 0x00, 0x00, 0x00
        /*0020*/ 	.byte	0x00, 0x00, 0x00, 0x00


//--------------------- .nv.info._Z32linear_assignment_auction_kernelIiEviPKT_PiPfPcfffi --------------------------
	.section	.nv.info._Z32linear_assignment_auction_kernelIiEviPKT_PiPfPcfffi,"",@"SHT_CUDA_INFO"
	.sectionflags	@""
	.align	4


	//----- nvinfo : EIATTR_CUDA_API_VERSION
	.align		4
        /*0000*/ 	.byte	0x04, 0x37
        /*0002*/ 	.short	(.L_7 - .L_6)
.L_6:
        /*0004*/ 	.word	0x00000082


	//----- nvinfo : EIATTR_KPARAM_INFO
	.align		4
.L_7:
        /*0008*/ 	.byte	0x04, 0x17
        /*000a*/ 	.short	(.L_9 - .L_8)
.L_8:
        /*000c*/ 	.word	0x00000000
        /*0010*/ 	.short	0x0008
        /*0012*/ 	.short	0x0034
        /*0014*/ 	.byte	0x00, 0xf0, 0x11, 0x00


	//----- nvinfo : EIATTR_KPARAM_INFO
	.align		4
.L_9:
        /*0018*/ 	.byte	0x04, 0x17
        /*001a*/ 	.short	(.L_11 - .L_10)
.L_10:
        /*001c*/ 	.word	0x00000000
        /*0020*/ 	.short	0x0007
        /*0022*/ 	.short	0x0030
        /*0024*/ 	.byte	0x00, 0xf0, 0x11, 0x00


	//----- nvinfo : EIATTR_KPARAM_INFO
	.align		4
.L_11:
        /*0028*/ 	.byte	0x04, 0x17
        /*002a*/ 	.short	(.L_13 - .L_12)
.L_12:
        /*002c*/ 	.word	0x00000000
        /*0030*/ 	.short	0x0006
        /*0032*/ 	.short	0x002c
        /*0034*/ 	.byte	0x00, 0xf0, 0x11, 0x00


	//----- nvinfo : EIATTR_KPARAM_INFO
	.align		4
.L_13:
        /*0038*/ 	.byte	0x04, 0x17
        /*003a*/ 	.short	(.L_15 - .L_14)
.L_14:
        /*003c*/ 	.word	0x00000000
        /*0040*/ 	.short	0x0005
        /*0042*/ 	.short	0x0028
        /*0044*/ 	.byte	0x00, 0xf0, 0x11, 0x00


	//----- nvinfo : EIATTR_KPARAM_INFO
	.align		4
.L_15:
        /*0048*/ 	.byte	0x04, 0x17
        /*004a*/ 	.short	(.L_17 - .L_16)
.L_16:
        /*004c*/ 	.word	0x00000000
        /*0050*/ 	.short	0x0004
        /*0052*/ 	.short	0x0020
        /*0054*/ 	.byte	0x00, 0xf5, 0x21, 0x00


	//----- nvinfo : EIATTR_KPARAM_INFO
	.align		4
.L_17:
        /*0058*/ 	.byte	0x04, 0x17
        /*005a*/ 	.short	(.L_19 - .L_18)
.L_18:
        /*005c*/ 	.word	0x00000000
        /*0060*/ 	.short	0x0003
        /*0062*/ 	.short	0x0018
        /*0064*/ 	.byte	0x00, 0xf5, 0x21, 0x00


	//----- nvinfo : EIATTR_KPARAM_INFO
	.align		4
.L_19:
        /*0068*/ 	.byte	0x04, 0x17
        /*006a*/ 	.short	(.L_21 - .L_20)
.L_20:
        /*006c*/ 	.word	0x00000000
        /*0070*/ 	.short	0x0002
        /*0072*/ 	.short	0x0010
        /*0074*/ 	.byte	0x00, 0xf5, 0x21, 0x00


	//----- nvinfo : EIATTR_KPARAM_INFO
	.align		4
.L_21:
        /*0078*/ 	.byte	0x04, 0x17
        /*007a*/ 	.short	(.L_23 - .L_22)
.L_22:
        /*007c*/ 	.word	0x00000000
        /*0080*/ 	.short	0x0001
        /*0082*/ 	.short	0x0008
        /*0084*/ 	.byte	0x00, 0xf5, 0x21, 0x00


	//----- nvinfo : EIATTR_KPARAM_INFO
	.align		4
.L_23:
        /*0088*/ 	.byte	0x04, 0x17
        /*008a*/ 	.short	(.L_25 - .L_24)
.L_24:
        /*008c*/ 	.word	0x00000000
        /*0090*/ 	.short	0x0000
        /*0092*/ 	.short	0x0000
        /*0094*/ 	.byte	0x00, 0xf0, 0x11, 0x00


	//----- nvinfo : EIATTR_SPARSE_MMA_MASK
	.align		4
.L_25:
        /*0098*/ 	.byte	0x03, 0x50
        /*009a*/ 	.short	0x0000


	//----- nvinfo : EIATTR_MAXREG_COUNT
	.align		4
        /*009c*/ 	.byte	0x03, 0x1b
        /*009e*/ 	.short	0x0040


	//----- nvinfo : EIATTR_NUM_BARRIERS
	.align		4
        /*00a0*/ 	.byte	0x02, 0x4c
        /*00a2*/ 	.byte	0x01
	.zero		1


	//----- nvinfo : EIATTR_MERCURY_ISA_VERSION
	.align		4
        /*00a4*/ 	.byte	0x03, 0x5f
        /*00a6*/ 	.short	0x0101


	//----- nvinfo : EIATTR_VRC_CTA_INIT_COUNT
	.align		4
        /*00a8*/ 	.byte	0x02, 0x4a
	.zero		1
	.zero		1


	//----- nvinfo : EIATTR_EXIT_INSTR_OFFSETS
	.align		4
        /*00ac*/ 	.byte	0x04, 0x1c
        /*00ae*/ 	.short	(.L_27 - .L_26)


	//   ....[0]....
.L_26:
        /*00b0*/ 	.word	0x000085a0


	//----- nvinfo : EIATTR_MAX_THREADS
	.align		4
.L_27:
        /*00b4*/ 	.byte	0x04, 0x05
        /*00b6*/ 	.short	(.L_29 - .L_28)
.L_28:
        /*00b8*/ 	.word	0x00000400
        /*00bc*/ 	.word	0x00000001
        /*00c0*/ 	.word	0x00000001


	//----- nvinfo : EIATTR_CRS_STACK_SIZE
	.align		4
.L_29:
        /*00c4*/ 	.byte	0x04, 0x1e
        /*00c6*/ 	.short	(.L_31 - .L_30)
.L_30:
        /*00c8*/ 	.word	0x00000000


	//----- nvinfo : EIATTR_CBANK_PARAM_SIZE
	.align		4
.L_31:
        /*00cc*/ 	.byte	0x03, 0x19
        /*00ce*/ 	.short	0x0038


	//----- nvinfo : EIATTR_PARAM_CBANK
	.align		4
        /*00d0*/ 	.byte	0x04, 0x0a
        /*00d2*/ 	.short	(.L_33 - .L_32)
	.align		4
.L_32:
        /*00d4*/ 	.word	index@(.nv.constant0._Z32linear_assignment_auction_kernelIiEviPKT_PiPfPcfffi)
        /*00d8*/ 	.short	0x0380
        /*00da*/ 	.short	0x0038


	//----- nvinfo : EIATTR_SW_WAR
	.align		4
.L_33:
        /*00dc*/ 	.byte	0x04, 0x36
        /*00de*/ 	.short	(.L_35 - .L_34)
.L_34:
        /*00e0*/ 	.word	0x00000008
.L_35:


//--------------------- .nv.callgraph             --------------------------
	.section	.nv.callgraph,"",@"SHT_CUDA_CALLGRAPH"
	.align	4
	.sectionentsize	8
	.align		4
        /*0000*/ 	.word	0x00000000
	.align		4
        /*0004*/ 	.word	0xffffffff
	.align		4
        /*0008*/ 	.word	0x00000000
	.align		4
        /*000c*/ 	.word	0xfffffffe
	.align		4
        /*0010*/ 	.word	0x00000000
	.align		4
        /*0014*/ 	.word	0xfffffffd
	.align		4
        /*0018*/ 	.word	0x00000000
	.align		4
        /*001c*/ 	.word	0xfffffffc


//--------------------- .text._Z32linear_assignment_auction_kernelIiEviPKT_PiPfPcfffi --------------------------
	.section	.text._Z32linear_assignment_auction_kernelIiEviPKT_PiPfPcfffi,"ax",@progbits
	.align	128
        .global         _Z32linear_assignment_auction_kernelIiEviPKT_PiPfPcfffi
        .type           _Z32linear_assignment_auction_kernelIiEviPKT_PiPfPcfffi,@function
        .size           _Z32linear_assignment_auction_kernelIiEviPKT_PiPfPcfffi,(.L_x_44 - _Z32linear_assignment_auction_kernelIiEviPKT_PiPfPcfffi)
        .other          _Z32linear_assignment_auction_kernelIiEviPKT_PiPfPcfffi,@"STO_CUDA_ENTRY STV_DEFAULT"
_Z32linear_assignment_auction_kernelIiEviPKT_PiPfPcfffi:
.text._Z32linear_assignment_auction_kernelIiEviPKT_PiPfPcfffi:
[----:B------:R-:W-:Y:S01]  /*0000*/  LDC R1, c[0x0][0x37c] ;  /* 0x0000df00ff017b82 */ /* 0x000fe20000000800 */
[----:B------:R-:W0:Y:S01]  /*0010*/  S2R R4, SR_TID.X ;  /* 0x0000000000047919 */ /* 0x000e220000002100 */
[----:B------:R-:W-:Y:S01]  /*0020*/  MOV R0, 0x400 ;  /* 0x0000040000007802 */ /* 0x000fe20000000f00 */
[----:B------:R-:W1:Y:S01]  /*0030*/  LDCU UR5, c[0x0][0x380] ;  /* 0x00007000ff0577ac */ /* 0x000e620008000800 */
[----:B------:R-:W-:Y:S01]  /*0040*/  IMAD.MOV.U32 R7, RZ, RZ, RZ ;  /* 0x000000ffff077224 */ /* 0x000fe200078e00ff */
[----:B------:R-:W2:Y:S03]  /*0050*/  S2R R5, SR_CgaCtaId ;  /* 0x0000000000057919 */ /* 0x000ea60000008800 */
[----:B------:R-:W3:Y:S01]  /*0060*/  S2UR UR12, SR_CTAID.X ;  /* 0x00000000000c79c3 */ /* 0x000ee20000002500 */
[----:B------:R-:W-:Y:S01]  /*0070*/  VIADD R2, R0, 0x10 ;  /* 0x0000001000027836 */ /* 0x000fe20000000000 */
[----:B------:R-:W4:Y:S01]  /*0080*/  LDCU.64 UR8, c[0x0][0x388] ;  /* 0x00007100ff0877ac */ /* 0x000f220008000a00 */
[----:B------:R-:W5:Y:S01]  /*0090*/  LDCU.64 UR6, c[0x0][0x398] ;  /* 0x00007300ff0677ac */ /* 0x000f620008000a00 */
[----:B------:R-:W0:Y:S01]  /*00a0*/  LDCU.64 UR14, c[0x0][0x358] ;  /* 0x00006b00ff0e77ac */ /* 0x000e220008000a00 */
[----:B-1----:R-:W-:-:S02]  /*00b0*/  UISETP.GE.AND UP0, UPT, UR5, 0x1, UPT ;  /* 0x000000010500788c */ /* 0x002fc4000bf06270 */
[----:B---3--:R-:W-:Y:S01]  /*00c0*/  UIMAD UR12, UR12, UR5, URZ ;  /* 0x000000050c0c72a4 */ /* 0x008fe2000f8e02ff */
[----:B0-----:R-:W-:-:S03]  /*00d0*/  ISETP.NE.AND P0, PT, R4, RZ, PT ;  /* 0x000000ff0400720c */ /* 0x001fc60003f05270 */
[----:B------:R-:W-:Y:S01]  /*00e0*/  UIMAD UR4, UR12, UR5, URZ ;  /* 0x000000050c0472a4 */ /* 0x000fe2000f8e02ff */
[----:B--2---:R-:W-:-:S03]  /*00f0*/  LEA R3, R5, R2, 0x18 ;  /* 0x0000000205037211 */ /* 0x004fc600078ec0ff */
[----:B----4-:R-:W-:Y:S02]  /*0100*/  UIMAD.WIDE UR8, UR4, 0x4, UR8 ;  /* 0x00000004040878a5 */ /* 0x010fe4000f8e0208 */
[----:B-----5:R-:W-:Y:S01]  /*0110*/  UIMAD.WIDE UR6, UR4, 0x4, UR6 ;  /* 0x00000004040678a5 */ /* 0x020fe2000f8e0206 */
[----:B------:R-:W-:Y:S01]  /*0120*/  R2UR UR10, R3 ;  /* 0x00000000030a72ca */ /* 0x000fe200000e0000 */
[----:B------:R-:W-:Y:S02]  /*0130*/  IMAD R3, R4, 0x4, R3 ;  /* 0x0000000404037824 */ /* 0x000fe400078e0203 */
[----:B------:R-:W0:Y:S01]  /*0140*/  @!P0 LDC R6, c[0x0][0x3a8] ;  /* 0x0000ea00ff068b82 */ /* 0x000e220000000800 */
[----:B------:R-:W-:-:S09]  /*0150*/  @!P0 LEA R0, R5, R0, 0x18 ;  /* 0x0000000005008211 */ /* 0x000fd200078ec0ff */
[----:B------:R-:W-:-:S04]  /*0160*/  ULEA UR10, UR5, UR10, 0x2 ;  /* 0x0000000a050a7291 */ /* 0x000fc8000f8e10ff */
[----:B------:R-:W-:-:S04]  /*0170*/  ULEA UR16, UR5, UR10, 0x2 ;  /* 0x0000000a05107291 */ /* 0x000fc8000f8e10ff */
[----:B------:R-:W-:-:S04]  /*0180*/  ULEA UR17, UR5, UR16, 0x2 ;  /* 0x0000001005117291 */ /* 0x000fc8000f8e10ff */
[----:B------:R-:W-:Y:S01]  /*0190*/  ULEA UR11, UR5, UR17, 0x2 ;  /* 0x00000011050b7291 */ /* 0x000fe2000f8e10ff */
[----:B0-----:R0:W-:Y:S04]  /*01a0*/  @!P0 STS.64 [R0], R6 ;  /* 0x0000000600008388 */ /* 0x0011e80000000a00 */
[----:B------:R0:W-:Y:S01]  /*01b0*/  STS [R3], RZ ;  /* 0x000000ff03007388 */ /* 0x0001e20000000800 */
[----:B------:R-:W-:Y:S06]  /*01c0*/  BAR.SYNC.DEFER_BLOCKING 0x0 ;  /* 0x0000000000007b1d */ /* 0x000fec0000010000 */
[----:B------:R0:W-:Y:S01]  /*01d0*/  STS.U8 [R4+UR11], RZ ;  /* 0x000000ff04007988 */ /* 0x0001e2000800000b */
[----:B------:R-:W-:Y:S05]  /*01e0*/  BRA.U !UP0, `(.L_x_0) ;  /* 0x0000000d08247547 */ /* 0x000fea000b800000 */
[----:B------:R-:W-:Y:S02]  /*01f0*/  UISETP.GE.U32.AND UP1, UPT, UR5, 0x10, UPT ;  /* 0x000000100500788c */ /* 0x000fe4000bf26070 */
[----:B------:R-:W-:Y:S01]  /*0200*/  IMAD R11, R4, UR5, RZ ;  /* 0x00000005040b7c24 */ /* 0x000fe2000f8e02ff */
[----:B------:R-:W-:Y:S01]  /*0210*/  ULOP3.LUT UR18, UR5, 0xf, URZ, 0xc0, !UPT ;  /* 0x0000000f05127892 */ /* 0x000fe2000f8ec0ff */
[----:B0-----:R-:W-:Y:S01]  /*0220*/  PRMT R0, RZ, 0x7610, R0 ;  /* 0x00007610ff007816 */ /* 0x001fe20000000000 */
[----:B------:R-:W-:Y:S02]  /*0230*/  UMOV UR4, URZ ;  /* 0x000000ff00047c82 */ /* 0x000fe40008000000 */
[----:B------:R-:W-:Y:S02]  /*0240*/  UISETP.NE.AND UP0, UPT, UR18, URZ, UPT ;  /* 0x000000ff1200728c */ /* 0x000fe4000bf05270 */
[----:B------:R-:W-:Y:S09]  /*0250*/  BRA.U !UP1, `(.L_x_1) ;  /* 0x0000000509687547 */ /* 0x000ff2000b800000 */
[----:B------:R-:W-:Y:S01]  /*0260*/  PRMT R0, RZ, 0x7610, R0 ;  /* 0x00007610ff007816 */ /* 0x000fe20000000000 */
[----:B------:R-:W-:-:S03]  /*0270*/  ULOP3.LUT UR4, UR5, 0x7ffffff0, URZ, 0xc0, !UPT ;  /* 0x7ffffff005047892 */ /* 0x000fc6000f8ec0ff */
[----:B------:R-:W-:-:S09]  /*0280*/  UMOV UR5, URZ ;  /* 0x000000ff00057c82 */ /* 0x000fd20008000000 */
.L_x_2:
[----:B----4-:R-:W-:Y:S02]  /*0290*/  VIADD R5, R11, UR5 ;  /* 0x000000050b057c36 */ /* 0x010fe40008000000 */
[----:B------:R-:W-:Y:S02]  /*02a0*/  IMAD.U32 R2, RZ, RZ, UR8 ;  /* 0x00000008ff027e24 */ /* 0x000fe4000f8e00ff */
[----:B------:R-:W-:Y:S02]  /*02b0*/  IMAD.U32 R3, RZ, RZ, UR9 ;  /* 0x00000009ff037e24 */ /* 0x000fe4000f8e00ff */
[----:B------:R-:W-:-:S05]  /*02c0*/  IMAD.WIDE.U32 R2, R5, 0x4, R2 ;  /* 0x0000000405027825 */ /* 0x000fca00078e0002 */
[----:B------:R-:W2:Y:S04]  /*02d0*/  LDG.E.CONSTANT R13, desc[UR14][R2.64] ;  /* 0x0000000e020d7981 */ /* 0x000ea8000c1e9900 */
[----:B------:R-:W3:Y:S04]  /*02e0*/  LDG.E.CONSTANT R12, desc[UR14][R2.64+0x4] ;  /* 0x0000040e020c7981 */ /* 0x000ee8000c1e9900 */
[----:B------:R-:W4:Y:S04]  /*02f0*/  LDG.E.CONSTANT R14, desc[UR14][R2.64+0x8] ;  /* 0x0000080e020e7981 */ /* 0x000f28000c1e9900 */
[----:B------:R-:W5:Y:S04]  /*0300*/  LDG.E.CONSTANT R15, desc[UR14][R2.64+0xc] ;  /* 0x00000c0e020f7981 */ /* 0x000f68000c1e9900 */
        /* <DEDUP_REMOVED lines=11> */
[----:B------:R0:W5:Y:S01]  /*03c0*/  LDG.E.CONSTANT R9, desc[UR14][R2.64+0x3c] ;  /* 0x00003c0e02097981 */ /* 0x000162000c1e9900 */
[----:B------:R-:W-:-:S04]  /*03d0*/  UIADD3 UR5, UPT, UPT, UR5, 0x10, URZ ;  /* 0x0000001005057890 */ /* 0x000fc8000fffe0ff */
[----:B------:R-:W-:Y:S01]  /*03e0*/  UISETP.NE.AND UP1, UPT, UR5, UR4, UPT ;  /* 0x000000040500728c */ /* 0x000fe2000bf25270 */
[----:B--2---:R-:W-:Y:S02]  /*03f0*/  ISETP.GE.AND P2, PT, R13, RZ, PT ;  /* 0x000000ff0d00720c */ /* 0x004fe40003f46270 */
[----:B---3--:R-:W-:Y:S02]  /*0400*/  ISETP.GE.AND P1, PT, R12, RZ, PT ;  /* 0x000000ff0c00720c */ /* 0x008fe40003f26270 */
[----:B----4-:R-:W-:Y:S02]  /*0410*/  ISETP.GE.AND P0, PT, R14, RZ, PT ;  /* 0x000000ff0e00720c */ /* 0x010fe40003f06270 */
[----:B-----5:R-:W-:-:S07]  /*0420*/  ISETP.GE.AND P4, PT, R15, RZ, PT ;  /* 0x000000ff0f00720c */ /* 0x020fce0003f86270 */
[----:B------:R-:W-:Y:S01]  /*0430*/  @P2 VIADD R13, R0, 0x1 ;  /* 0x00000001000d2836 */ /* 0x000fe20000000000 */
[----:B------:R-:W-:-:S04]  /*0440*/  ISETP.GE.AND P6, PT, R16, RZ, PT ;  /* 0x000000ff1000720c */ /* 0x000fc80003fc6270 */
[----:B------:R-:W-:Y:S01]  /*0450*/  @P2 PRMT R0, R13, 0x7610, R0 ;  /* 0x000076100d002816 */ /* 0x000fe20000000000 */
[----:B------:R1:W-:Y:S01]  /*0460*/  @P2 STS.U8 [R4+UR11], R13 ;  /* 0x0000000d04002988 */ /* 0x0003e2000800000b */
[----:B------:R-:W-:-:S03]  /*0470*/  ISETP.GE.AND P5, PT, R17, RZ, PT ;  /* 0x000000ff1100720c */ /* 0x000fc60003fa6270 */
[----:B------:R-:W-:Y:S01]  /*0480*/  @P1 VIADD R23, R0, 0x1 ;  /* 0x0000000100171836 */ /* 0x000fe20000000000 */
[----:B------:R-:W-:-:S04]  /*0490*/  ISETP.GE.AND P3, PT, R18, RZ, PT ;  /* 0x000000ff1200720c */ /* 0x000fc80003f66270 */
[----:B------:R-:W-:Y:S01]  /*04a0*/  @P1 PRMT R0, R23, 0x7610, R0 ;  /* 0x0000761017001816 */ /* 0x000fe20000000000 */
[----:B------:R-:W-:Y:S01]  /*04b0*/  @P1 STS.U8 [R4+UR11], R23 ;  /* 0x0000001704001988 */ /* 0x000fe2000800000b */
[----:B------:R-:W-:Y:S02]  /*04c0*/  ISETP.GE.AND P2, PT, R19, RZ, PT ;  /* 0x000000ff1300720c */ /* 0x000fe40003f46270 */
[----:B------:R-:W-:Y:S01]  /*04d0*/  ISETP.GE.AND P1, PT, R20, RZ, PT ;  /* 0x000000ff1400720c */ /* 0x000fe20003f26270 */
[----:B------:R-:W-:-:S05]  /*04e0*/  @P0 VIADD R15, R0, 0x1 ;  /* 0x00000001000f0836 */ /* 0x000fca0000000000 */
[----:B------:R-:W-:Y:S01]  /*04f0*/  @P0 PRMT R0, R15, 0x7610, R0 ;  /* 0x000076100f000816 */ /* 0x000fe20000000000 */
[----:B------:R2:W-:Y:S01]  /*0500*/  @P0 STS.U8 [R4+UR11], R15 ;  /* 0x0000000f04000988 */ /* 0x0005e2000800000b */
[----:B------:R-:W-:-:S03]  /*0510*/  ISETP.GE.AND P0, PT, R21, RZ, PT ;  /* 0x000000ff1500720c */ /* 0x000fc60003f06270 */
[----:B0-----:R-:W-:-:S05]  /*0520*/  @P4 VIADD R3, R0, 0x1 ;  /* 0x0000000100034836 */ /* 0x001fca0000000000 */
[----:B------:R-:W-:Y:S01]  /*0530*/  @P4 PRMT R0, R3, 0x7610, R0 ;  /* 0x0000761003004816 */ /* 0x000fe20000000000 */
[----:B------:R0:W-:Y:S01]  /*0540*/  @P4 STS.U8 [R4+UR11], R3 ;  /* 0x0000000304004988 */ /* 0x0001e2000800000b */
[----:B------:R-:W-:-:S03]  /*0550*/  ISETP.GE.AND P4, PT, R10, RZ, PT ;  /* 0x000000ff0a00720c */ /* 0x000fc60003f86270 */
[----:B------:R-:W-:-:S05]  /*0560*/  @P6 VIADD R17, R0, 0x1 ;  /* 0x0000000100116836 */ /* 0x000fca0000000000 */
        /* <DEDUP_REMOVED lines=15> */
[----:B-1----:R-:W-:-:S05]  /*0660*/  @P1 VIADD R13, R0, 0x1 ;  /* 0x00000001000d1836 */ /* 0x002fca0000000000 */
[----:B------:R-:W-:Y:S01]  /*0670*/  @P1 PRMT R0, R13, 0x7610, R0 ;  /* 0x000076100d001816 */ /* 0x000fe20000000000 */
[----:B------:R4:W-:Y:S01]  /*0680*/  @P1 STS.U8 [R4+UR11], R13 ;  /* 0x0000000d04001988 */ /* 0x0009e2000800000b */
[----:B------:R-:W-:-:S03]  /*0690*/  ISETP.GE.AND P1, PT, R9, RZ, PT ;  /* 0x000000ff0900720c */ /* 0x000fc60003f26270 */
[----:B------:R-:W-:-:S05]  /*06a0*/  @P0 VIADD R21, R0, 0x1 ;  /* 0x0000000100150836 */ /* 0x000fca0000000000 */
[----:B------:R-:W-:Y:S01]  /*06b0*/  @P0 PRMT R0, R21, 0x7610, R0 ;  /* 0x0000761015000816 */ /* 0x000fe20000000000 */
[----:B------:R4:W-:Y:S04]  /*06c0*/  @P0 STS.U8 [R4+UR11], R21 ;  /* 0x0000001504000988 */ /* 0x0009e8000800000b */
[----:B--2---:R-:W-:-:S05]  /*06d0*/  @P4 VIADD R15, R0, 0x1 ;  /* 0x00000001000f4836 */ /* 0x004fca0000000000 */
[----:B------:R-:W-:Y:S01]  /*06e0*/  @P4 PRMT R0, R15, 0x7610, R0 ;  /* 0x000076100f004816 */ /* 0x000fe20000000000 */
[----:B------:R4:W-:Y:S04]  /*06f0*/  @P4 STS.U8 [R4+UR11], R15 ;  /* 0x0000000f04004988 */ /* 0x0009e8000800000b */
[----:B0-----:R-:W-:-:S05]  /*0700*/  @P6 VIADD R3, R0, 0x1 ;  /* 0x0000000100036836 */ /* 0x001fca0000000000 */
[----:B------:R-:W-:Y:S01]  /*0710*/  @P6 PRMT R0, R3, 0x7610, R0 ;  /* 0x0000761003006816 */ /* 0x000fe20000000000 */
[----:B------:R4:W-:Y:S04]  /*0720*/  @P6 STS.U8 [R4+UR11], R3 ;  /* 0x0000000304006988 */ /* 0x0009e8000800000b */
[----:B------:R-:W-:-:S05]  /*0730*/  @P5 VIADD R7, R0, 0x1 ;  /* 0x0000000100075836 */ /* 0x000fca0000000000 */
        /* <DEDUP_REMOVED lines=8> */
[----:B---3--:R-:W-:-:S05]  /*07c0*/  @P1 VIADD R17, R0, 0x1 ;  /* 0x0000000100111836 */ /* 0x008fca0000000000 */
[----:B------:R4:W-:Y:S01]  /*07d0*/  @P1 STS.U8 [R4+UR11], R17 ;  /* 0x0000001104001988 */ /* 0x0009e2000800000b */
[----:B------:R-:W-:Y:S01]  /*07e0*/  @P1 PRMT R0, R17, 0x7610, R0 ;  /* 0x0000761011001816 */ /* 0x000fe20000000000 */
[----:B------:R-:W-:Y:S06]  /*07f0*/  BRA.U UP1, `(.L_x_2) ;  /* 0xfffffff901a47547 */ /* 0x000fec000b83ffff */
.L_x_1:
[----:B------:R-:W-:Y:S05]  /*0800*/  BRA.U !UP0, `(.L_x_0) ;  /* 0x00000005089c7547 */ /* 0x000fea000b800000 */
[----:B------:R-:W0:Y:S01]  /*0810*/  LDCU UR13, c[0x0][0x380] ;  /* 0x00007000ff0d77ac */ /* 0x000e220008000800 */
[----:B------:R-:W-:Y:S02]  /*0820*/  UISETP.GE.U32.AND UP0, UPT, UR18, 0x8, UPT ;  /* 0x000000081200788c */ /* 0x000fe4000bf06070 */
[----:B0-----:R-:W-:-:S04]  /*0830*/  ULOP3.LUT UR5, UR13, 0x7, URZ, 0xc0, !UPT ;  /* 0x000000070d057892 */ /* 0x001fc8000f8ec0ff */
[----:B------:R-:W-:-:S03]  /*0840*/  UISETP.NE.AND UP1, UPT, UR5, URZ, UPT ;  /* 0x000000ff0500728c */ /* 0x000fc6000bf25270 */
[----:B------:R-:W-:Y:S08]  /*0850*/  BRA.U !UP0, `(.L_x_3) ;  /* 0x0000000108c47547 */ /* 0x000ff0000b800000 */
[C---:B----4-:R-:W-:Y:S01]  /*0860*/  VIADD R5, R11.reuse, UR4 ;  /* 0x000000040b057c36 */ /* 0x050fe20008000000 */
[----:B------:R-:W-:Y:S01]  /*0870*/  IADD3 R7, P0, PT, R11, UR4, RZ ;  /* 0x000000040b077c10 */ /* 0x000fe2000ff1e0ff */
[----:B------:R-:W-:Y:S02]  /*0880*/  IMAD.U32 R2, RZ, RZ, UR8 ;  /* 0x00000008ff027e24 */ /* 0x000fe4000f8e00ff */
[----:B------:R-:W-:Y:S02]  /*0890*/  IMAD.U32 R3, RZ, RZ, UR9 ;  /* 0x00000009ff037e24 */ /* 0x000fe4000f8e00ff */
[----:B------:R-:W-:Y:S01]  /*08a0*/  IMAD.X R8, RZ, RZ, RZ, P0 ;  /* 0x000000ffff087224 */ /* 0x000fe200000e06ff */
[----:B------:R-:W-:Y:S01]  /*08b0*/  LEA R6, P0, R7, UR8, 0x2 ;  /* 0x0000000807067c11 */ /* 0x000fe2000f8010ff */
[----:B------:R-:W-:-:S06]  /*08c0*/  IMAD.WIDE.U32 R2, R5, 0x4, R2 ;  /* 0x0000000405027825 */ /* 0x000fcc00078e0002 */
[----:B------:R-:W2:Y:S01]  /*08d0*/  LDG.E.CONSTANT R2, desc[UR14][R2.64] ;  /* 0x0000000e02027981 */ /* 0x000ea2000c1e9900 */
[----:B------:R-:W-:-:S05]  /*08e0*/  LEA.HI.X R7, R7, UR9, R8, 0x2, P0 ;  /* 0x0000000907077c11 */ /* 0x000fca00080f1408 */
[----:B------:R-:W3:Y:S04]  /*08f0*/  LDG.E.CONSTANT R5, desc[UR14][R6.64+0x4] ;  /* 0x0000040e06057981 */ /* 0x000ee8000c1e9900 */
[----:B------:R-:W4:Y:S04]  /*0900*/  LDG.E.CONSTANT R8, desc[UR14][R6.64+0x8] ;  /* 0x0000080e06087981 */ /* 0x000f28000c1e9900 */
[----:B------:R-:W5:Y:S04]  /*0910*/  LDG.E.CONSTANT R9, desc[UR14][R6.64+0xc] ;  /* 0x00000c0e06097981 */ /* 0x000f68000c1e9900 */
[----:B------:R-:W5:Y:S04]  /*0920*/  LDG.E.CONSTANT R10, desc[UR14][R6.64+0x10] ;  /* 0x0000100e060a7981 */ /* 0x000f68000c1e9900 */
[----:B------:R-:W5:Y:S04]  /*0930*/  LDG.E.CONSTANT R12, desc[UR14][R6.64+0x14] ;  /* 0x0000140e060c7981 */ /* 0x000f68000c1e9900 */
[----:B------:R-:W5:Y:S04]  /*0940*/  LDG.E.CONSTANT R13, desc[UR14][R6.64+0x18] ;  /* 0x0000180e060d7981 */ /* 0x000f68000c1e9900 */
[----:B------:R-:W5:Y:S01]  /*0950*/  LDG.E.CONSTANT R14, desc[UR14][R6.64+0x1c] ;  /* 0x00001c0e060e7981 */ /* 0x000f62000c1e9900 */
[----:B------:R-:W-:Y:S01]  /*0960*/  UIADD3 UR4, UPT, UPT, UR4, 0x8, URZ ;  /* 0x0000000804047890 */ /* 0x000fe2000fffe0ff */
[----:B--2---:R-:W-:-:S02]  /*0970*/  ISETP.GE.AND P6, PT, R2, RZ, PT ;  /* 0x000000ff0200720c */ /* 0x004fc40003fc6270 */
[----:B---3--:R-:W-:Y:S02]  /*0980*/  ISETP.GE.AND P5, PT, R5, RZ, PT ;  /* 0x000000ff0500720c */ /* 0x008fe40003fa6270 */
[----:B----4-:R-:W-:-:S09]  /*0990*/  ISETP.GE.AND P4, PT, R8, RZ, PT ;  /* 0x000000ff0800720c */ /* 0x010fd20003f86270 */
[----:B------:R-:W-:Y:S01]  /*09a0*/  @P6 VIADD R3, R0, 0x1 ;  /* 0x0000000100036836 */ /* 0x000fe20000000000 */
[----:B-----5:R-:W-:-:S04]  /*09b0*/  ISETP.GE.AND P3, PT, R9, RZ, PT ;  /* 0x000000ff0900720c */ /* 0x020fc80003f66270 */
[----:B------:R-:W-:Y:S01]  /*09c0*/  @P6 PRMT R0, R3, 0x7610, R0 ;  /* 0x0000761003006816 */ /* 0x000fe20000000000 */
[----:B------:R0:W-:Y:S01]  /*09d0*/  @P6 STS.U8 [R4+UR11], R3 ;  /* 0x0000000304006988 */ /* 0x0001e2000800000b */
[----:B------:R-:W-:Y:S02]  /*09e0*/  ISETP.GE.AND P2, PT, R10, RZ, PT ;  /* 0x000000ff0a00720c */ /* 0x000fe40003f46270 */
[----:B------:R-:W-:Y:S01]  /*09f0*/  ISETP.GE.AND P1, PT, R12, RZ, PT ;  /* 0x000000ff0c00720c */ /* 0x000fe20003f26270 */
[----:B------:R-:W-:Y:S01]  /*0a00*/  @P5 VIADD R5, R0, 0x1 ;  /* 0x0000000100055836 */ /* 0x000fe20000000000 */
[----:B------:R-:W-:-:S04]  /*0a10*/  ISETP.GE.AND P0, PT, R13, RZ, PT ;  /* 0x000000ff0d00720c */ /* 0x000fc80003f06270 */
[----:B------:R-:W-:Y:S01]  /*0a20*/  @P5 PRMT R0, R5, 0x7610, R0 ;  /* 0x0000761005005816 */ /* 0x000fe20000000000 */
[----:B------:R0:W-:Y:S01]  /*0a30*/  @P5 STS.U8 [R4+UR11], R5 ;  /* 0x0000000504005988 */ /* 0x0001e2000800000b */
[----:B------:R-:W-:-:S03]  /*0a40*/  ISETP.GE.AND P6, PT, R14, RZ, PT ;  /* 0x000000ff0e00720c */ /* 0x000fc60003fc6270 */
        /* <DEDUP_REMOVED lines=16> */
[----:B------:R0:W-:Y:S01]  /*0b50*/  @P6 STS.U8 [R4+UR11], R19 ;  /* 0x0000001304006988 */ /* 0x0001e2000800000b */
[----:B------:R-:W-:-:S07]  /*0b60*/  @P6 PRMT R0, R19, 0x7610, R0 ;  /* 0x0000761013006816 */ /* 0x000fce0000000000 */
.L_x_3:
[----:B------:R-:W-:Y:S05]  /*0b70*/  BRA.U !UP1, `(.L_x_0) ;  /* 0x0000000109c07547 */ /* 0x000fea000b800000 */
[----:B------:R-:W-:Y:S02]  /*0b80*/  UISETP.GE.U32.AND UP0, UPT, UR5, 0x4, UPT ;  /* 0x000000040500788c */ /* 0x000fe4000bf06070 */
[----:B------:R-:W-:-:S04]  /*0b90*/  ULOP3.LUT UR13, UR13, 0x3, URZ, 0xc0, !UPT ;  /* 0x000000030d0d7892 */ /* 0x000fc8000f8ec0ff */
[----:B------:R-:W-:-:S03]  /*0ba0*/  UISETP.NE.AND UP1, UPT, UR13, URZ, UPT ;  /* 0x000000ff0d00728c */ /* 0x000fc6000bf25270 */
[----:B------:R-:W-:Y:S08]  /*0bb0*/  BRA.U !UP0, `(.L_x_4) ;  /* 0x0000000108747547 */ /* 0x000ff0000b800000 */
[C---:B0---4-:R-:W-:Y:S01]  /*0bc0*/  VIADD R5, R11.reuse, UR4 ;  /* 0x000000040b057c36 */ /* 0x051fe20008000000 */
        /* <DEDUP_REMOVED lines=28> */
.L_x_4:
[----:B------:R-:W-:Y:S05]  /*0d90*/  BRA.U !UP1, `(.L_x_0) ;  /* 0x0000000109387547 */ /* 0x000fea000b800000 */
[----:B------:R-:W-:-:S05]  /*0da0*/  UMOV UR5, URZ ;  /* 0x000000ff00057c82 */ /* 0x000fca0008000000 */
.L_x_5:
[----:B012-4-:R-:W-:Y:S02]  /*0db0*/  VIADD R5, R11, UR4 ;  /* 0x000000040b057c36 */ /* 0x017fe40008000000 */
[----:B------:R-:W-:Y:S02]  /*0dc0*/  IMAD.U32 R2, RZ, RZ, UR8 ;  /* 0x00000008ff027e24 */ /* 0x000fe4000f8e00ff */
[----:B------:R-:W-:Y:S02]  /*0dd0*/  IMAD.U32 R3, RZ, RZ, UR9 ;  /* 0x00000009ff037e24 */ /* 0x000fe4000f8e00ff */
[----:B------:R-:W-:-:S06]  /*0de0*/  IMAD.WIDE.U32 R2, R5, 0x4, R2 ;  /* 0x0000000405027825 */ /* 0x000fcc00078e0002 */
[----:B------:R-:W2:Y:S01]  /*0df0*/  LDG.E.CONSTANT R2, desc[UR14][R2.64] ;  /* 0x0000000e02027981 */ /* 0x000ea2000c1e9900 */
[----:B------:R-:W-:Y:S02]  /*0e00*/  UIADD3 UR5, UPT, UPT, UR5, 0x1, URZ ;  /* 0x0000000105057890 */ /* 0x000fe4000fffe0ff */
[----:B------:R-:W-:Y:S02]  /*0e10*/  UIADD3 UR4, UPT, UPT, UR4, 0x1, URZ ;  /* 0x0000000104047890 */ /* 0x000fe4000fffe0ff */
[----:B------:R-:W-:Y:S01]  /*0e20*/  UISETP.NE.AND UP0, UPT, UR5, UR13, UPT ;  /* 0x0000000d0500728c */ /* 0x000fe2000bf05270 */
[----:B--2---:R-:W-:-:S13]  /*0e30*/  ISETP.GE.AND P0, PT, R2, RZ, PT ;  /* 0x000000ff0200720c */ /* 0x004fda0003f06270 */
[----:B------:R-:W-:-:S05]  /*0e40*/  @P0 VIADD R5, R0, 0x1 ;  /* 0x0000000100050836 */ /* 0x000fca0000000000 */
[----:B------:R2:W-:Y:S01]  /*0e50*/  @P0 STS.U8 [R4+UR11], R5 ;  /* 0x0000000504000988 */ /* 0x0005e2000800000b */
[----:B------:R-:W-:Y:S01]  /*0e60*/  @P0 PRMT R0, R5, 0x7610, R0 ;  /* 0x0000761005000816 */ /* 0x000fe20000000000 */
[----:B------:R-:W-:Y:S06]  /*0e70*/  BRA.U UP0, `(.L_x_5) ;  /* 0xfffffffd00cc7547 */ /* 0x000fec000b83ffff */
.L_x_0:
[----:B------:R-:W-:Y:S01]  /*0e80*/  BAR.SYNC.DEFER_BLOCKING 0x0 ;  /* 0x0000000000007b1d */ /* 0x000fe20000010000 */
[----:B------:R-:W-:Y:S01]  /*0e90*/  ISETP.NE.AND P0, PT, R4, RZ, PT ;  /* 0x000000ff0400720c */ /* 0x000fe20003f05270 */
[----:B012-4-:R-:W-:-:S04]  /*0ea0*/  IMAD.MOV.U32 R5, RZ, RZ, RZ ;  /* 0x000000ffff057224 */ /* 0x017fc800078e00ff */
[----:B------:R-:W-:Y:S08]  /*0eb0*/  BSSY.RECONVERGENT B0, `(.L_x_6) ;  /* 0x000004f000007945 */ /* 0x000ff00003800200 */
[----:B------:R-:W-:Y:S05]  /*0ec0*/  @!P0 BRA `(.L_x_7) ;  /* 0x0000000400348947 */ /* 0x000fea0003800000 */
[C---:B------:R-:W-:Y:S01]  /*0ed0*/  ISETP.GE.U32.AND P0, PT, R4.reuse, 0x10, PT ;  /* 0x000000100400780c */ /* 0x040fe20003f06070 */
[----:B------:R-:W-:Y:S01]  /*0ee0*/  BSSY.RECONVERGENT B1, `(.L_x_8) ;  /* 0x0000024000017945 */ /* 0x000fe20003800200 */
[----:B------:R-:W-:Y:S01]  /*0ef0*/  LOP3.LUT P1, R12, R4, 0xf, RZ, 0xc0, !PT ;  /* 0x0000000f040c7812 */ /* 0x000fe2000782c0ff */
[----:B------:R-:W-:Y:S02]  /*0f00*/  IMAD.MOV.U32 R3, RZ, RZ, RZ ;  /* 0x000000ffff037224 */ /* 0x000fe400078e00ff */
[----:B------:R-:W-:-:S08]  /*0f10*/  IMAD.MOV.U32 R5, RZ, RZ, RZ ;  /* 0x000000ffff057224 */ /* 0x000fd000078e00ff */
[----:B------:R-:W-:Y:S05]  /*0f20*/  @!P0 BRA `(.L_x_9) ;  /* 0x00000000007c8947 */ /* 0x000fea0003800000 */
[----:B------:R-:W-:Y:S01]  /*0f30*/  LOP3.LUT R3, R4, 0x3f0, RZ, 0xc0, !PT ;  /* 0x000003f004037812 */ /* 0x000fe200078ec0ff */
[----:B------:R-:W-:Y:S02]  /*0f40*/  IMAD.MOV.U32 R0, RZ, RZ, RZ ;  /* 0x000000ffff007224 */ /* 0x000fe400078e00ff */
[----:B------:R-:W-:-:S07]  /*0f50*/  IMAD.MOV.U32 R5, RZ, RZ, RZ ;  /* 0x000000ffff057224 */ /* 0x000fce00078e00ff */
.L_x_10:
[----:B------:R0:W1:Y:S02]  /*0f60*/  LDS.128 R8, [R0+UR11] ;  /* 0x0000000b00087984 */ /* 0x0000640008000c00 */
[----:B0-----:R-:W-:-:S05]  /*0f70*/  VIADD R0, R0, 0x10 ;  /* 0x0000001000007836 */ /* 0x001fca0000000000 */
[----:B------:R-:W-:Y:S02]  /*0f80*/  ISETP.NE.AND P0, PT, R0, R3, PT ;  /* 0x000000030000720c */ /* 0x000fe40003f05270 */
[C---:B-1----:R-:W-:Y:S02]  /*0f90*/  PRMT R2, R8.reuse, 0x7770, RZ ;  /* 0x0000777008027816 */ /* 0x042fe400000000ff */
[C---:B------:R-:W-:Y:S02]  /*0fa0*/  PRMT R6, R8.reuse, 0x7771, RZ ;  /* 0x0000777108067816 */ /* 0x040fe400000000ff */
[C---:B------:R-:W-:Y:S02]  /*0fb0*/  PRMT R7, R8.reuse, 0x7772, RZ ;  /* 0x0000777208077816 */ /* 0x040fe400000000ff */
[----:B------:R-:W-:Y:S02]  /*0fc0*/  PRMT R8, R8, 0x7773, RZ ;  /* 0x0000777308087816 */ /* 0x000fe400000000ff */
[----:B------:R-:W-:-:S02]  /*0fd0*/  IADD3 R2, PT, PT, R6, R5, R2 ;  /* 0x0000000506027210 */ /* 0x000fc40007ffe002 */
[C---:B------:R-:W-:Y:S02]  /*0fe0*/  PRMT R5, R9.reuse, 0x7770, RZ ;  /* 0x0000777009057816 */ /* 0x040fe400000000ff */
[C---:B------:R-:W-:Y:S02]  /*0ff0*/  PRMT R6, R9.reuse, 0x7771, RZ ;  /* 0x0000777109067816 */ /* 0x040fe400000000ff */
[----:B------:R-:W-:Y:S02]  /*1000*/  IADD3 R2, PT, PT, R8, R2, R7 ;  /* 0x0000000208027210 */ /* 0x000fe40007ffe007 */
        /* <DEDUP_REMOVED lines=10> */
[----:B------:R-:W-:Y:S02]  /*10b0*/  IADD3 R2, PT, PT, R10, R2, R7 ;  /* 0x000000020a027210 */ /* 0x000fe40007ffe007 */
[C---:B------:R-:W-:Y:S02]  /*10c0*/  PRMT R6, R11.reuse, 0x7771, RZ ;  /* 0x000077710b067816 */ /* 0x040fe400000000ff */
[C---:B------:R-:W-:Y:S02]  /*10d0*/  PRMT R8, R11.reuse, 0x7772, RZ ;  /* 0x000077720b087816 */ /* 0x040fe400000000ff */
[----:B------:R-:W-:Y:S02]  /*10e0*/  PRMT R11, R11, 0x7773, RZ ;  /* 0x000077730b0b7816 */ /* 0x000fe400000000ff */
[----:B------:R-:W-:-:S04]  /*10f0*/  IADD3 R5, PT, PT, R6, R2, R5 ;  /* 0x0000000206057210 */ /* 0x000fc80007ffe005 */
[----:B------:R-:W-:Y:S01]  /*1100*/  IADD3 R5, PT, PT, R11, R5, R8 ;  /* 0x000000050b057210 */ /* 0x000fe20007ffe008 */
[----:B------:R-:W-:Y:S06]  /*1110*/  @P0 BRA `(.L_x_10) ;  /* 0xfffffffc00900947 */ /* 0x000fec000383ffff */
.L_x_9:
[----:B------:R-:W-:Y:S05]  /*1120*/  BSYNC.RECONVERGENT B1 ;  /* 0x0000000000017941 */ /* 0x000fea0003800200 */
.L_x_8:
[----:B------:R-:W-:Y:S05]  /*1130*/  @!P1 BRA `(.L_x_7) ;  /* 0x0000000000989947 */ /* 0x000fea0003800000 */
[----:B------:R-:W-:Y:S01]  /*1140*/  ISETP.GE.U32.AND P0, PT, R12, 0x8, PT ;  /* 0x000000080c00780c */ /* 0x000fe20003f06070 */
[----:B------:R-:W-:Y:S01]  /*1150*/  BSSY.RECONVERGENT B1, `(.L_x_11) ;  /* 0x0000011000017945 */ /* 0x000fe20003800200 */
[----:B------:R-:W-:-:S04]  /*1160*/  LOP3.LUT R13, R4, 0x7, RZ, 0xc0, !PT ;  /* 0x00000007040d7812 */ /* 0x000fc800078ec0ff */
[----:B------:R-:W-:-:S07]  /*1170*/  ISETP.NE.AND P1, PT, R13, RZ, PT ;  /* 0x000000ff0d00720c */ /* 0x000fce0003f25270 */
[----:B------:R-:W-:Y:S06]  /*1180*/  @!P0 BRA `(.L_x_12) ;  /* 0x0000000000348947 */ /* 0x000fec0003800000 */
[----:B------:R-:W-:Y:S04]  /*1190*/  LDS.U8 R0, [R3+UR11] ;  /* 0x0000000b03007984 */ /* 0x000fe80008000000 */
[----:B------:R-:W0:Y:S04]  /*11a0*/  LDS.U8 R2, [R3+UR11+0x1] ;  /* 0x0000010b03027984 */ /* 0x000e280008000000 */
[----:B------:R-:W-:Y:S04]  /*11b0*/  LDS.U8 R7, [R3+UR11+0x2] ;  /* 0x0000020b03077984 */ /* 0x000fe80008000000 */
[----:B------:R-:W1:Y:S04]  /*11c0*/  LDS.U8 R6, [R3+UR11+0x3] ;  /* 0x0000030b03067984 */ /* 0x000e680008000000 */
[----:B------:R-:W-:Y:S04]  /*11d0*/  LDS.U8 R9, [R3+UR11+0x4] ;  /* 0x0000040b03097984 */ /* 0x000fe80008000000 */
[----:B------:R-:W2:Y:S04]  /*11e0*/  LDS.U8 R8, [R3+UR11+0x5] ;  /* 0x0000050b03087984 */ /* 0x000ea80008000000 */
[----:B------:R-:W-:Y:S04]  /*11f0*/  LDS.U8 R11, [R3+UR11+0x6] ;  /* 0x0000060b030b7984 */ /* 0x000fe80008000000 */
[----:B------:R3:W4:Y:S02]  /*1200*/  LDS.U8 R10, [R3+UR11+0x7] ;  /* 0x0000070b030a7984 */ /* 0x0007240008000000 */
[----:B---3--:R-:W-:Y:S01]  /*1210*/  VIADD R3, R3, 0x8 ;  /* 0x0000000803037836 */ /* 0x008fe20000000000 */
[----:B0-----:R-:W-:-:S04]  /*1220*/  IADD3 R0, PT, PT, R2, R5, R0 ;  /* 0x0000000502007210 */ /* 0x001fc80007ffe000 */
[----:B-1----:R-:W-:-:S04]  /*1230*/  IADD3 R0, PT, PT, R6, R0, R7 ;  /* 0x0000000006007210 */ /* 0x002fc80007ffe007 */
[----:B--2---:R-:W-:-:S04]  /*1240*/  IADD3 R0, PT, PT, R8, R0, R9 ;  /* 0x0000000008007210 */ /* 0x004fc80007ffe009 */
[----:B----4-:R-:W-:-:S07]  /*1250*/  IADD3 R5, PT, PT, R10, R0, R11 ;  /* 0x000000000a057210 */ /* 0x010fce0007ffe00b */
.L_x_12:
[----:B------:R-:W-:Y:S05]  /*1260*/  BSYNC.RECONVERGENT B1 ;  /* 0x0000000000017941 */ /* 0x000fea0003800200 */
.L_x_11:
[----:B------:R-:W-:Y:S05]  /*1270*/  @!P1 BRA `(.L_x_7) ;  /* 0x0000000000489947 */ /* 0x000fea0003800000 */
[----:B------:R-:W-:Y:S02]  /*1280*/  ISETP.GE.U32.AND P0, PT, R13, 0x4, PT ;  /* 0x000000040d00780c */ /* 0x000fe40003f06070 */
[----:B------:R-:W-:-:S04]  /*1290*/  LOP3.LUT R0, R4, 0x3, RZ, 0xc0, !PT ;  /* 0x0000000304007812 */ /* 0x000fc800078ec0ff */
[----:B------:R-:W-:-:S07]  /*12a0*/  ISETP.NE.AND P1, PT, R0, RZ, PT ;  /* 0x000000ff0000720c */ /* 0x000fce0003f25270 */
[----:B------:R-:W-:Y:S04]  /*12b0*/  @P0 LDS.U8 R2, [R3+UR11] ;  /* 0x0000000b03020984 */ /* 0x000fe80008000000 */
[----:B------:R-:W0:Y:S04]  /*12c0*/  @P0 LDS.U8 R6, [R3+UR11+0x1] ;  /* 0x0000010b03060984 */ /* 0x000e280008000000 */
[----:B------:R-:W-:Y:S04]  /*12d0*/  @P0 LDS.U8 R7, [R3+UR11+0x2] ;  /* 0x0000020b03070984 */ /* 0x000fe80008000000 */
[----:B------:R1:W2:Y:S02]  /*12e0*/  @P0 LDS.U8 R8, [R3+UR11+0x3] ;  /* 0x0000030b03080984 */ /* 0x0002a40008000000 */
[----:B-1----:R-:W-:Y:S01]  /*12f0*/  @P0 VIADD R3, R3, 0x4 ;  /* 0x0000000403030836 */ /* 0x002fe20000000000 */
[----:B0-----:R-:W-:-:S04]  /*1300*/  @P0 IADD3 R2, PT, PT, R6, R5, R2 ;  /* 0x0000000506020210 */ /* 0x001fc80007ffe002 */
[----:B--2---:R-:W-:Y:S01]  /*1310*/  @P0 IADD3 R5, PT, PT, R8, R2, R7 ;  /* 0x0000000208050210 */ /* 0x004fe20007ffe007 */
[----:B------:R-:W-:Y:S06]  /*1320*/  @!P1 BRA `(.L_x_7) ;  /* 0x00000000001c9947 */ /* 0x000fec0003800000 */
[----:B------:R-:W-:-:S07]  /*1330*/  IMAD.MOV.U32 R7, RZ, RZ, RZ ;  /* 0x000000ffff077224 */ /* 0x000fce00078e00ff */
.L_x_13:
[----:B------:R0:W1:Y:S01]  /*1340*/  LDS.U8 R2, [R3+UR11] ;  /* 0x0000000b03027984 */ /* 0x0000620008000000 */
[----:B------:R-:W-:-:S05]  /*1350*/  VIADD R7, R7, 0x1 ;  /* 0x0000000107077836 */ /* 0x000fca0000000000 */
[----:B------:R-:W-:Y:S01]  /*1360*/  ISETP.NE.AND P0, PT, R7, R0, PT ;  /* 0x000000000700720c */ /* 0x000fe20003f05270 */
[----:B0-----:R-:W-:Y:S02]  /*1370*/  VIADD R3, R3, 0x1 ;  /* 0x0000000103037836 */ /* 0x001fe40000000000 */
[----:B-1----:R-:W-:-:S10]  /*1380*/  IMAD.IADD R5, R2, 0x1, R5 ;  /* 0x0000000102057824 */ /* 0x002fd400078e0205 */
[----:B------:R-:W-:Y:S05]  /*1390*/  @P0 BRA `(.L_x_13) ;  /* 0xfffffffc00e80947 */ /* 0x000fea000383ffff */
.L_x_7:
[----:B------:R-:W-:Y:S05]  /*13a0*/  BSYNC.RECONVERGENT B0 ;  /* 0x0000000000007941 */ /* 0x000fea0003800200 */
.L_x_6:
[----:B------:R-:W0:Y:S01]  /*13b0*/  LDCU UR4, c[0x0][0x380] ;  /* 0x00007000ff0477ac */ /* 0x000e220008000800 */
[----:B------:R-:W1:Y:S01]  /*13c0*/  S2UR UR13, SR_CgaCtaId ;  /* 0x00000000000d79c3 */ /* 0x000e620000008800 */
[----:B------:R-:W-:Y:S01]  /*13d0*/  LDS.U8 R6, [R4+UR11] ;  /* 0x0000000b04067984 */ /* 0x000fe20008000000 */
[----:B0-----:R-:W-:Y:S02]  /*13e0*/  UIADD3 UR5, UPT, UPT, UR4, -0x1, URZ ;  /* 0xffffffff04057890 */ /* 0x001fe4000fffe0ff */
[----:B------:R-:W-:-:S04]  /*13f0*/  UISETP.GE.AND UP0, UPT, UR4, 0x1, UPT ;  /* 0x000000010400788c */ /* 0x000fc8000bf06270 */
[----:B------:R-:W-:Y:S01]  /*1400*/  ISETP.NE.AND P0, PT, R4, UR5, PT ;  /* 0x0000000504007c0c */ /* 0x000fe2000bf05270 */
[----:B------:R-:W-:Y:S02]  /*1410*/  UMOV UR5, 0x400 ;  /* 0x0000040000057882 */ /* 0x000fe40000000000 */
[----:B-1----:R-:W-:-:S10]  /*1420*/  ULEA UR5, UR13, UR5, 0x18 ;  /* 0x000000050d057291 */ /* 0x002fd4000f8ec0ff */
[----:B------:R-:W0:Y:S01]  /*1430*/  @!P0 LDS.U8 R0, [R4+UR11+-0x1] ;  /* 0xffffff0b04008984 */ /* 0x000e220008000000 */
[----:B------:R-:W-:Y:S01]  /*1440*/  UIADD3 UR11, UPT, UPT, UR11, UR4, URZ ;  /* 0x000000040b0b7290 */ /* 0x000fe2000fffe0ff */
[----:B0-----:R-:W-:-:S05]  /*1450*/  @!P0 IMAD.IADD R0, R0, 0x1, R5 ;  /* 0x0000000100008824 */ /* 0x001fca00078e0205 */
[----:B------:R-:W-:Y:S01]  /*1460*/  @!P0 STS [UR5+0xc], R0 ;  /* 0x00000c00ff008988 */ /* 0x000fe20008000805 */
[----:B------:R-:W-:Y:S06]  /*1470*/  BAR.SYNC.DEFER_BLOCKING 0x0 ;  /* 0x0000000000007b1d */ /* 0x000fec0000010000 */
[----:B------:R-:W0:Y:S02]  /*1480*/  LDS R7, [UR5+0xc] ;  /* 0x00000c05ff077984 */ /* 0x000e240008000800 */
[----:B0-----:R-:W-:Y:S01]  /*1490*/  VIADD R7, R7, UR11 ;  /* 0x0000000b07077c36 */ /* 0x001fe20008000000 */
[----:B------:R-:W-:Y:S06]  /*14a0*/  BRA.U !UP0, `(.L_x_14) ;  /* 0x00000009089c7547 */ /* 0x000fec000b800000 */
[----:B------:R-:W-:Y:S02]  /*14b0*/  UISETP.GE.U32.AND UP0, UPT, UR4, 0x8, UPT ;  /* 0x000000080400788c */ /* 0x000fe4000bf06070 */
[----:B------:R-:W-:Y:S01]  /*14c0*/  IMAD R3, R4, UR4, RZ ;  /* 0x0000000404037c24 */ /* 0x000fe2000f8e02ff */
[----:B------:R-:W-:Y:S01]  /*14d0*/  ULOP3.LUT UR5, UR4, 0x7, URZ, 0xc0, !UPT ;  /* 0x0000000704057892 */ /* 0x000fe2000f8ec0ff */
[----:B------:R-:W-:Y:S02]  /*14e0*/  IMAD.MOV.U32 R2, RZ, RZ, RZ ;  /* 0x000000ffff027224 */ /* 0x000fe400078e00ff */
[----:B------:R-:W-:Y:S01]  /*14f0*/  IMAD.MOV.U32 R0, RZ, RZ, RZ ;  /* 0x000000ffff007224 */ /* 0x000fe200078e00ff */
[----:B------:R-:W-:Y:S02]  /*1500*/  UISETP.NE.AND UP1, UPT, UR5, URZ, UPT ;  /* 0x000000ff0500728c */ /* 0x000fe4000bf25270 */
[----:B------:R-:W-:Y:S09]  /*1510*/  BRA.U !UP0, `(.L_x_15) ;  /* 0x0000000508287547 */ /* 0x000ff2000b800000 */
[----:B------:R-:W-:Y:S01]  /*1520*/  ULOP3.LUT UR4, UR4, 0x7ffffff8, URZ, 0xc0, !UPT ;  /* 0x7ffffff804047892 */ /* 0x000fe2000f8ec0ff */
[----:B------:R-:W-:Y:S02]  /*1530*/  IMAD.MOV.U32 R10, RZ, RZ, RZ ;  /* 0x000000ffff0a7224 */ /* 0x000fe400078e00ff */
[----:B------:R-:W-:-:S03]  /*1540*/  IMAD.MOV.U32 R0, RZ, RZ, RZ ;  /* 0x000000ffff007224 */ /* 0x000fc600078e00ff */
[----:B------:R-:W-:-:S07]  /*1550*/  IMAD.U32 R2, RZ, RZ, UR4 ;  /* 0x00000004ff027e24 */ /* 0x000fce000f8e00ff */
.L_x_16:
[----:B0-----:R-:W-:Y:S02]  /*1560*/  IMAD.IADD R11, R3, 0x1, R10 ;  /* 0x00000001030b7824 */ /* 0x001fe400078e020a */
        /* <DEDUP_REMOVED lines=10> */
[----:B------:R0:W5:Y:S01]  /*1610*/  LDG.E.CONSTANT R13, desc[UR14][R8.64+0x1c] ;  /* 0x00001c0e080d7981 */ /* 0x000162000c1e9900 */
[----:B--2---:R-:W-:-:S02]  /*1620*/  ISETP.GE.AND P1, PT, R20, RZ, PT ;  /* 0x000000ff1400720c */ /* 0x004fc40003f26270 */
[----:B---3--:R-:W-:Y:S02]  /*1630*/  ISETP.GE.AND P2, PT, R19, RZ, PT ;  /* 0x000000ff1300720c */ /* 0x008fe40003f46270 */
[----:B----4-:R-:W-:Y:S02]  /*1640*/  ISETP.GE.AND P3, PT, R21, RZ, PT ;  /* 0x000000ff1500720c */ /* 0x010fe40003f66270 */
[----:B-----5:R-:W-:-:S07]  /*1650*/  ISETP.GE.AND P0, PT, R15, RZ, PT ;  /* 0x000000ff0f00720c */ /* 0x020fce0003f06270 */
[C---:B------:R-:W-:Y:S02]  /*1660*/  @P1 IMAD.IADD R16, R0.reuse, 0x1, R5 ;  /* 0x0000000100101824 */ /* 0x040fe400078e0205 */
[----:B------:R-:W-:Y:S02]  /*1670*/  @P1 VIADD R0, R0, 0x1 ;  /* 0x0000000100001836 */ /* 0x000fe40000000000 */
[----:B------:R-:W-:Y:S01]  /*1680*/  @P1 IMAD R17, R16, 0x2, R7 ;  /* 0x0000000210111824 */ /* 0x000fe200078e0207 */
[----:B------:R1:W-:Y:S01]  /*1690*/  @P1 STS.U8 [R16+UR11], R10 ;  /* 0x0000000a10001988 */ /* 0x0003e2000800000b */
[C---:B------:R-:W-:Y:S02]  /*16a0*/  @P2 IMAD.IADD R22, R0.reuse, 0x1, R5 ;  /* 0x0000000100162824 */ /* 0x040fe400078e0205 */
[----:B------:R-:W-:Y:S01]  /*16b0*/  @P2 VIADD R0, R0, 0x1 ;  /* 0x0000000100002836 */ /* 0x000fe20000000000 */
[----:B------:R2:W-:Y:S01]  /*16c0*/  @P1 STS.U16 [R17], R20 ;  /* 0x0000001411001388 */ /* 0x0005e20000000400 */
[----:B------:R-:W-:Y:S01]  /*16d0*/  @P2 VIADD R18, R10, 0x1 ;  /* 0x000000010a122836 */ /* 0x000fe20000000000 */
[----:B------:R-:W-:Y:S01]  /*16e0*/  ISETP.GE.AND P1, PT, R14, RZ, PT ;  /* 0x000000ff0e00720c */ /* 0x000fe20003f26270 */
[----:B------:R-:W-:-:S02]  /*16f0*/  @P2 IMAD R24, R22, 0x2, R7 ;  /* 0x0000000216182824 */ /* 0x000fc400078e0207 */
[----:B------:R-:W-:Y:S01]  /*1700*/  @P3 IMAD.IADD R23, R0, 0x1, R5 ;  /* 0x0000000100173824 */ /* 0x000fe200078e0205 */
[----:B------:R3:W-:Y:S01]  /*1710*/  @P2 STS.U8 [R22+UR11], R18 ;  /* 0x0000001216002988 */ /* 0x0007e2000800000b */
[----:B0-----:R-:W-:Y:S01]  /*1720*/  @P3 VIADD R8, R10, 0x2 ;  /* 0x000000020a083836 */ /* 0x001fe20000000000 */
[----:B------:R-:W-:Y:S01]  /*1730*/  ISETP.GE.AND P4, PT, R13, RZ, PT ;  /* 0x000000ff0d00720c */ /* 0x000fe20003f86270 */
[----:B------:R-:W-:Y:S01]  /*1740*/  @P3 VIADD R0, R0, 0x1 ;  /* 0x0000000100003836 */ /* 0x000fe20000000000 */
[----:B------:R-:W-:Y:S01]  /*1750*/  @P2 STS.U16 [R24], R19 ;  /* 0x0000001318002388 */ /* 0x000fe20000000400 */
[----:B-1----:R-:W-:Y:S01]  /*1760*/  @P3 IMAD R16, R23, 0x2, R7 ;  /* 0x0000000217103824 */ /* 0x002fe200078e0207 */
[----:B------:R-:W-:Y:S01]  /*1770*/  ISETP.GE.AND P2, PT, R12, RZ, PT ;  /* 0x000000ff0c00720c */ /* 0x000fe20003f46270 */
[C---:B--2---:R-:W-:Y:S01]  /*1780*/  @P0 IMAD.IADD R20, R0.reuse, 0x1, R5 ;  /* 0x0000000100140824 */ /* 0x044fe200078e0205 */
[----:B------:R0:W-:Y:S01]  /*1790*/  @P3 STS.U8 [R23+UR11], R8 ;  /* 0x0000000817003988 */ /* 0x0001e2000800000b */
[----:B------:R-:W-:-:S02]  /*17a0*/  @P0 VIADD R0, R0, 0x1 ;  /* 0x0000000100000836 */ /* 0x000fc40000000000 */
[----:B------:R-:W-:Y:S01]  /*17b0*/  @P0 VIADD R9, R10, 0x3 ;  /* 0x000000030a090836 */ /* 0x000fe20000000000 */
[----:B------:R-:W-:Y:S01]  /*17c0*/  @P3 STS.U16 [R16], R21 ;  /* 0x0000001510003388 */ /* 0x000fe20000000400 */
[----:B------:R-:W-:Y:S01]  /*17d0*/  ISETP.GE.AND P3, PT, R11, RZ, PT ;  /* 0x000000ff0b00720c */ /* 0x000fe20003f66270 */
[C---:B------:R-:W-:Y:S02]  /*17e0*/  @P1 IMAD.IADD R17, R0.reuse, 0x1, R5 ;  /* 0x0000000100111824 */ /* 0x040fe400078e0205 */
[----:B------:R-:W-:Y:S01]  /*17f0*/  @P1 VIADD R0, R0, 0x1 ;  /* 0x0000000100001836 */ /* 0x000fe20000000000 */
[----:B------:R1:W-:Y:S01]  /*1800*/  @P0 STS.U8 [R20+UR11], R9 ;  /* 0x0000000914000988 */ /* 0x0003e2000800000b */
[----:B---3--:R-:W-:Y:S02]  /*1810*/  @P0 IMAD R18, R20, 0x2, R7 ;  /* 0x0000000214120824 */ /* 0x008fe400078e0207 */
[C---:B------:R-:W-:Y:S02]  /*1820*/  @P2 IMAD.IADD R22, R0.reuse, 0x1, R5 ;  /* 0x0000000100162824 */ /* 0x040fe400078e0205 */
[----:B------:R-:W-:Y:S01]  /*1830*/  @P2 VIADD R0, R0, 0x1 ;  /* 0x0000000100002836 */ /* 0x000fe20000000000 */
[----:B------:R2:W-:Y:S01]  /*1840*/  @P0 STS.U16 [R18], R15 ;  /* 0x0000000f12000388 */ /* 0x0005e20000000400 */
[----:B0-----:R-:W-:-:S02]  /*1850*/  @P1 VIADD R8, R10, 0x4 ;  /* 0x000000040a081836 */ /* 0x001fc40000000000 */
[----:B------:R-:W-:Y:S02]  /*1860*/  @P1 IMAD R19, R17, 0x2, R7 ;  /* 0x0000000211131824 */ /* 0x000fe400078e0207 */
[C---:B-1----:R-:W-:Y:S01]  /*1870*/  @P3 IMAD.IADD R20, R0.reuse, 0x1, R5 ;  /* 0x0000000100143824 */ /* 0x042fe200078e0205 */
[----:B------:R0:W-:Y:S01]  /*1880*/  @P1 STS.U8 [R17+UR11], R8 ;  /* 0x0000000811001988 */ /* 0x0001e2000800000b */
[----:B------:R-:W-:Y:S02]  /*1890*/  @P3 VIADD R0, R0, 0x1 ;  /* 0x0000000100003836 */ /* 0x000fe40000000000 */
[----:B------:R-:W-:Y:S01]  /*18a0*/  @P2 VIADD R16, R10, 0x5 ;  /* 0x000000050a102836 */ /* 0x000fe20000000000 */
[----:B------:R0:W-:Y:S01]  /*18b0*/  @P1 STS.U16 [R19], R14 ;  /* 0x0000000e13001388 */ /* 0x0001e20000000400 */
[----:B------:R-:W-:Y:S02]  /*18c0*/  @P2 IMAD R21, R22, 0x2, R7 ;  /* 0x0000000216152824 */ /* 0x000fe400078e0207 */
[----:B------:R-:W-:Y:S01]  /*18d0*/  @P4 IMAD.IADD R24, R0, 0x1, R5 ;  /* 0x0000000100184824 */ /* 0x000fe200078e0205 */
[----:B------:R0:W-:Y:S01]  /*18e0*/  @P2 STS.U8 [R22+UR11], R16 ;  /* 0x0000001016002988 */ /* 0x0001e2000800000b */
[----:B------:R-:W-:-:S02]  /*18f0*/  @P3 VIADD R9, R10, 0x6 ;  /* 0x000000060a093836 */ /* 0x000fc40000000000 */
[--C-:B--2---:R-:W-:Y:S01]  /*1900*/  @P3 IMAD R18, R20, 0x2, R7.reuse ;  /* 0x0000000214123824 */ /* 0x104fe200078e0207 */
[----:B------:R0:W-:Y:S01]  /*1910*/  @P2 STS.U16 [R21], R12 ;  /* 0x0000000c15002388 */ /* 0x0001e20000000400 */
[----:B------:R-:W-:Y:S02]  /*1920*/  @P4 VIADD R15, R10, 0x7 ;  /* 0x000000070a0f4836 */ /* 0x000fe40000000000 */
[----:B------:R-:W-:Y:S01]  /*1930*/  @P4 IMAD R26, R24, 0x2, R7 ;  /* 0x00000002181a4824 */ /* 0x000fe200078e0207 */
[----:B------:R0:W-:Y:S01]  /*1940*/  @P3 STS.U8 [R20+UR11], R9 ;  /* 0x0000000914003988 */ /* 0x0001e2000800000b */
[----:B------:R-:W-:Y:S02]  /*1950*/  VIADD R10, R10, 0x8 ;  /* 0x000000080a0a7836 */ /* 0x000fe40000000000 */
[----:B------:R-:W-:Y:S01]  /*1960*/  @P4 VIADD R0, R0, 0x1 ;  /* 0x0000000100004836 */ /* 0x000fe20000000000 */
[----:B------:R0:W-:Y:S02]  /*1970*/  @P3 STS.U16 [R18], R11 ;  /* 0x0000000b12003388 */ /* 0x0001e40000000400 */
[----:B------:R-:W-:-:S02]  /*1980*/  ISETP.NE.AND P0, PT, R10, R2, PT ;  /* 0x000000020a00720c */ /* 0x000fc40003f05270 */
[----:B------:R0:W-:Y:S04]  /*1990*/  @P4 STS.U8 [R24+UR11], R15 ;  /* 0x0000000f18004988 */ /* 0x0001e8000800000b */
[----:B------:R0:W-:Y:S07]  /*19a0*/  @P4 STS.U16 [R26], R13 ;  /* 0x0000000d1a004388 */ /* 0x0001ee0000000400 */
[----:B------:R-:W-:Y:S05]  /*19b0*/  @P0 BRA `(.L_x_16) ;  /* 0xfffffff800e80947 */ /* 0x000fea000383ffff */
.L_x_15:
[----:B------:R-:W-:Y:S05]  /*19c0*/  BRA.U !UP1, `(.L_x_14) ;  /* 0x0000000509547547 */ /* 0x000fea000b800000 */
[----:B------:R-:W1:Y:S01]  /*19d0*/  LDCU UR4, c[0x0][0x380] ;  /* 0x00007000ff0477ac */ /* 0x000e620008000800 */
[----:B------:R-:W-:Y:S02]  /*19e0*/  UISETP.GE.U32.AND UP0, UPT, UR5, 0x4, UPT ;  /* 0x000000040500788c */ /* 0x000fe4000bf06070 */
[----:B-1----:R-:W-:-:S04]  /*19f0*/  ULOP3.LUT UR13, UR4, 0x3, URZ, 0xc0, !UPT ;  /* 0x00000003040d7892 */ /* 0x002fc8000f8ec0ff */
[----:B------:R-:W-:-:S03]  /*1a00*/  UISETP.NE.AND UP1, UPT, UR13, URZ, UPT ;  /* 0x000000ff0d00728c */ /* 0x000fc6000bf25270 */
[----:B------:R-:W-:Y:S08]  /*1a10*/  BRA.U !UP0, `(.L_x_17) ;  /* 0x0000000108a07547 */ /* 0x000ff0000b800000 */
[C---:B0-----:R-:W-:Y:S01]  /*1a20*/  IMAD.IADD R11, R3.reuse, 0x1, R2 ;  /* 0x00000001030b7824 */ /* 0x041fe200078e0202 */
[----:B------:R-:W-:Y:S01]  /*1a30*/  IADD3 R12, P0, PT, R3, R2, RZ ;  /* 0x00000002030c7210 */ /* 0x000fe20007f1e0ff */
[----:B------:R-:W-:Y:S02]  /*1a40*/  IMAD.U32 R8, RZ, RZ, UR8 ;  /* 0x00000008ff087e24 */ /* 0x000fe4000f8e00ff */
[----:B------:R-:W-:Y:S02]  /*1a50*/  IMAD.U32 R9, RZ, RZ, UR9 ;  /* 0x00000009ff097e24 */ /* 0x000fe4000f8e00ff */
[----:B------:R-:W-:-:S04]  /*1a60*/  IMAD.WIDE.U32 R8, R11, 0x4, R8 ;  /* 0x000000040b087825 */ /* 0x000fc800078e0008 */
[----:B------:R-:W-:Y:S01]  /*1a70*/  IMAD.X R11, RZ, RZ, RZ, P0 ;  /* 0x000000ffff0b7224 */ /* 0x000fe200000e06ff */
[----:B------:R-:W-:-:S04]  /*1a80*/  LEA R10, P0, R12, UR8, 0x2 ;  /* 0x000000080c0a7c11 */ /* 0x000fc8000f8010ff */
[----:B------:R-:W-:Y:S02]  /*1a90*/  LEA.HI.X R11, R12, UR9, R11, 0x2, P0 ;  /* 0x000000090c0b7c11 */ /* 0x000fe400080f140b */
[----:B------:R-:W2:Y:S04]  /*1aa0*/  LDG.E.CONSTANT R12, desc[UR14][R8.64] ;  /* 0x0000000e080c7981 */ /* 0x000ea8000c1e9900 */
[----:B------:R-:W3:Y:S04]  /*1ab0*/  LDG.E.CONSTANT R13, desc[UR14][R10.64+0x4] ;  /* 0x0000040e0a0d7981 */ /* 0x000ee8000c1e9900 */
[----:B------:R-:W4:Y:S04]  /*1ac0*/  LDG.E.CONSTANT R14, desc[UR14][R10.64+0x8] ;  /* 0x0000080e0a0e7981 */ /* 0x000f28000c1e9900 */
[----:B------:R-:W5:Y:S01]  /*1ad0*/  LDG.E.CONSTANT R15, desc[UR14][R10.64+0xc] ;  /* 0x00000c0e0a0f7981 */ /* 0x000f62000c1e9900 */
        /* <DEDUP_REMOVED lines=11> */
[----:B------:R-:W-:-:S02]  /*1b90*/  @P1 VIADD R8, R2, 0x1 ;  /* 0x0000000102081836 */ /* 0x000fc40000000000 */
[C---:B------:R-:W-:Y:S02]  /*1ba0*/  @P2 IMAD.IADD R22, R0.reuse, 0x1, R5 ;  /* 0x0000000100162824 */ /* 0x040fe400078e0205 */
[----:B------:R-:W-:Y:S01]  /*1bb0*/  @P2 VIADD R0, R0, 0x1 ;  /* 0x0000000100002836 */ /* 0x000fe20000000000 */
[----:B------:R1:W-:Y:S01]  /*1bc0*/  @P1 STS.U8 [R18+UR11], R8 ;  /* 0x0000000812001988 */ /* 0x0003e2000800000b */
[----:B------:R-:W-:Y:S02]  /*1bd0*/  @P1 IMAD R20, R18, 0x2, R7 ;  /* 0x0000000212141824 */ /* 0x000fe400078e0207 */
[----:B------:R-:W-:Y:S02]  /*1be0*/  @P3 IMAD.IADD R19, R0, 0x1, R5 ;  /* 0x0000000100133824 */ /* 0x000fe400078e0205 */
[----:B------:R-:W-:Y:S01]  /*1bf0*/  @P2 VIADD R9, R2, 0x2 ;  /* 0x0000000202092836 */ /* 0x000fe20000000000 */
[----:B------:R1:W-:Y:S01]  /*1c00*/  @P1 STS.U16 [R20], R13 ;  /* 0x0000000d14001388 */ /* 0x0003e20000000400 */
[----:B------:R-:W-:-:S02]  /*1c10*/  @P2 IMAD R11, R22, 0x2, R7 ;  /* 0x00000002160b2824 */ /* 0x000fc400078e0207 */
[C---:B------:R-:W-:Y:S01]  /*1c20*/  @P3 VIADD R10, R2.reuse, 0x3 ;  /* 0x00000003020a3836 */ /* 0x040fe20000000000 */
[----:B------:R1:W-:Y:S01]  /*1c30*/  @P2 STS.U8 [R22+UR11], R9 ;  /* 0x0000000916002988 */ /* 0x0003e2000800000b */
[----:B------:R-:W-:Y:S02]  /*1c40*/  @P3 IMAD R24, R19, 0x2, R7 ;  /* 0x0000000213183824 */ /* 0x000fe400078e0207 */
[----:B0-----:R-:W-:Y:S01]  /*1c50*/  VIADD R2, R2, 0x4 ;  /* 0x0000000402027836 */ /* 0x001fe20000000000 */
[----:B------:R1:W-:Y:S01]  /*1c60*/  @P2 STS.U16 [R11], R14 ;  /* 0x0000000e0b002388 */ /* 0x0003e20000000400 */
[----:B------:R-:W-:-:S03]  /*1c70*/  @P3 VIADD R0, R0, 0x1 ;  /* 0x0000000100003836 */ /* 0x000fc60000000000 */
[----:B------:R1:W-:Y:S04]  /*1c80*/  @P3 STS.U8 [R19+UR11], R10 ;  /* 0x0000000a13003988 */ /* 0x0003e8000800000b */
[----:B------:R1:W-:Y:S02]  /*1c90*/  @P3 STS.U16 [R24], R15 ;  /* 0x0000000f18003388 */ /* 0x0003e40000000400 */
.L_x_17:
[----:B------:R-:W-:Y:S05]  /*1ca0*/  BRA.U !UP1, `(.L_x_14) ;  /* 0x00000001099c7547 */ /* 0x000fea000b800000 */
[----:B------:R-:W-:Y:S02]  /*1cb0*/  UISETP.NE.AND UP0, UPT, UR13, 0x1, UPT ;  /* 0x000000010d00788c */ /* 0x000fe4000bf05270 */
[----:B------:R-:W-:-:S04]  /*1cc0*/  ULOP3.LUT UR4, UR4, 0x1, URZ, 0xc0, !UPT ;  /* 0x0000000104047892 */ /* 0x000fc8000f8ec0ff */
[----:B------:R-:W-:-:S03]  /*1cd0*/  UISETP.NE.U32.AND UP1, UPT, UR4, 0x1, UPT ;  /* 0x000000010400788c */ /* 0x000fc6000bf25070 */
[----:B------:R-:W-:Y:S08]  /*1ce0*/  BRA.U !UP0, `(.L_x_18) ;  /* 0x0000000108607547 */ /* 0x000ff0000b800000 */
[C---:B01----:R-:W-:Y:S01]  /*1cf0*/  IMAD.IADD R11, R3.reuse, 0x1, R2 ;  /* 0x00000001030b7824 */ /* 0x043fe200078e0202 */
[----:B------:R-:W-:Y:S01]  /*1d00*/  IADD3 R12, P0, PT, R3, R2, RZ ;  /* 0x00000002030c7210 */ /* 0x000fe20007f1e0ff */
[----:B------:R-:W-:Y:S02]  /*1d10*/  IMAD.U32 R8, RZ, RZ, UR8 ;  /* 0x00000008ff087e24 */ /* 0x000fe4000f8e00ff */
[----:B------:R-:W-:Y:S02]  /*1d20*/  IMAD.U32 R9, RZ, RZ, UR9 ;  /* 0x00000009ff097e24 */ /* 0x000fe4000f8e00ff */
[----:B------:R-:W-:-:S04]  /*1d30*/  IMAD.WIDE.U32 R8, R11, 0x4, R8 ;  /* 0x000000040b087825 */ /* 0x000fc800078e0008 */
[----:B------:R-:W-:Y:S01]  /*1d40*/  IMAD.X R11, RZ, RZ, RZ, P0 ;  /* 0x000000ffff0b7224 */ /* 0x000fe200000e06ff */
[C---:B------:R-:W-:Y:S01]  /*1d50*/  LEA R10, P0, R12.reuse, UR8, 0x2 ;  /* 0x000000080c0a7c11 */ /* 0x040fe2000f8010ff */
[----:B------:R-:W2:Y:S03]  /*1d60*/  LDG.E.CONSTANT R8, desc[UR14][R8.64] ;  /* 0x0000000e08087981 */ /* 0x000ea6000c1e9900 */
[----:B------:R-:W-:-:S05]  /*1d70*/  LEA.HI.X R11, R12, UR9, R11, 0x2, P0 ;  /* 0x000000090c0b7c11 */ /* 0x000fca00080f140b */
[----:B------:R-:W3:Y:S01]  /*1d80*/  LDG.E.CONSTANT R10, desc[UR14][R10.64+0x4] ;  /* 0x0000040e0a0a7981 */ /* 0x000ee2000c1e9900 */
[----:B--2---:R-:W-:Y:S02]  /*1d90*/  ISETP.GE.AND P0, PT, R8, RZ, PT ;  /* 0x000000ff0800720c */ /* 0x004fe40003f06270 */
[----:B---3--:R-:W-:-:S11]  /*1da0*/  ISETP.GE.AND P1, PT, R10, RZ, PT ;  /* 0x000000ff0a00720c */ /* 0x008fd60003f26270 */
[C---:B------:R-:W-:Y:S02]  /*1db0*/  @P0 IMAD.IADD R12, R0.reuse, 0x1, R5 ;  /* 0x00000001000c0824 */ /* 0x040fe400078e0205 */
[----:B------:R-:W-:Y:S02]  /*1dc0*/  @P0 VIADD R0, R0, 0x1 ;  /* 0x0000000100000836 */ /* 0x000fe40000000000 */
[----:B------:R-:W-:Y:S02]  /*1dd0*/  @P0 IMAD R13, R12, 0x2, R7 ;  /* 0x000000020c0d0824 */ /* 0x000fe400078e0207 */
[----:B------:R-:W-:Y:S02]  /*1de0*/  @P1 IMAD.IADD R15, R0, 0x1, R5 ;  /* 0x00000001000f1824 */ /* 0x000fe400078e0205 */
[C---:B------:R-:W-:Y:S02]  /*1df0*/  @P1 VIADD R14, R2.reuse, 0x1 ;  /* 0x00000001020e1836 */ /* 0x040fe40000000000 */
[----:B------:R-:W-:Y:S01]  /*1e00*/  @P1 IMAD R17, R15, 0x2, R7 ;  /* 0x000000020f111824 */ /* 0x000fe200078e0207 */
[----:B------:R0:W-:Y:S04]  /*1e10*/  @P0 STS.U8 [R12+UR11], R2 ;  /* 0x000000020c000988 */ /* 0x0001e8000800000b */
[----:B------:R2:W-:Y:S04]  /*1e20*/  @P0 STS.U16 [R13], R8 ;  /* 0x000000080d000388 */ /* 0x0005e80000000400 */
[----:B------:R2:W-:Y:S04]  /*1e30*/  @P1 STS.U8 [R15+UR11], R14 ;  /* 0x0000000e0f001988 */ /* 0x0005e8000800000b */
[----:B------:R2:W-:Y:S01]  /*1e40*/  @P1 STS.U16 [R17], R10 ;  /* 0x0000000a11001388 */ /* 0x0005e20000000400 */
[----:B0-----:R-:W-:-:S02]  /*1e50*/  VIADD R2, R2, 0x2 ;  /* 0x0000000202027836 */ /* 0x001fc40000000000 */
[----:B------:R-:W-:-:S07]  /*1e60*/  @P1 VIADD R0, R0, 0x1 ;  /* 0x0000000100001836 */ /* 0x000fce0000000000 */
.L_x_18:
[----:B------:R-:W-:Y:S05]  /*1e70*/  BRA.U UP1, `(.L_x_14) ;  /* 0x0000000101287547 */ /* 0x000fea000b800000 */
[----:B------:R-:W-:Y:S02]  /*1e80*/  IMAD.IADD R3, R3, 0x1, R2 ;  /* 0x0000000103037824 */ /* 0x000fe400078e0202 */
[----:B012---:R-:W-:Y:S02]  /*1e90*/  IMAD.U32 R8, RZ, RZ, UR8 ;  /* 0x00000008ff087e24 */ /* 0x007fe4000f8e00ff */
[----:B------:R-:W-:Y:S02]  /*1ea0*/  IMAD.U32 R9, RZ, RZ, UR9 ;  /* 0x00000009ff097e24 */ /* 0x000fe4000f8e00ff */
[----:B------:R-:W-:-:S06]  /*1eb0*/  IMAD.WIDE.U32 R8, R3, 0x4, R8 ;  /* 0x0000000403087825 */ /* 0x000fcc00078e0008 */
[----:B------:R-:W2:Y:S02]  /*1ec0*/  LDG.E.CONSTANT R8, desc[UR14][R8.64] ;  /* 0x0000000e08087981 */ /* 0x000ea4000c1e9900 */
[----:B--2---:R-:W-:-:S13]  /*1ed0*/  ISETP.GE.AND P0, PT, R8, RZ, PT ;  /* 0x000000ff0800720c */ /* 0x004fda0003f06270 */
[----:B------:R-:W-:-:S04]  /*1ee0*/  @P0 IMAD.IADD R0, R0, 0x1, R5 ;  /* 0x0000000100000824 */ /* 0x000fc800078e0205 */
[----:B------:R-:W-:Y:S01]  /*1ef0*/  @P0 IMAD R3, R0, 0x2, R7 ;  /* 0x0000000200030824 */ /* 0x000fe200078e0207 */
[----:B------:R3:W-:Y:S04]  /*1f00*/  @P0 STS.U8 [R0+UR11], R2 ;  /* 0x0000000200000988 */ /* 0x0007e8000800000b */
[----:B------:R3:W-:Y:S02]  /*1f10*/  @P0 STS.U16 [R3], R8 ;  /* 0x0000000803000388 */ /* 0x0007e40000000400 */
.L_x_14:
[----:B------:R-:W4:Y:S08]  /*1f20*/  S2UR UR5, SR_CgaCtaId ;  /* 0x00000000000579c3 */ /* 0x000f300000008800 */
[----:B------:R-:W-:Y:S01]  /*1f30*/  BAR.SYNC.DEFER_BLOCKING 0x0 ;  /* 0x0000000000007b1d */ /* 0x000fe20000010000 */
[----:B0123--:R-:W-:-:S05]  /*1f40*/  LEA R8, R4, UR16, 0x2 ;  /* 0x0000001004087c11 */ /* 0x00ffca000f8e10ff */
[----:B------:R-:W-:Y:S02]  /*1f50*/  UMOV UR4, 0x400 ;  /* 0x0000040000047882 */ /* 0x000fe40000000000 */
[----:B----4-:R-:W-:Y:S02]  /*1f60*/  ULEA UR8, UR5, UR4, 0x18 ;  /* 0x0000000405087291 */ /* 0x010fe4000f8ec0ff */
[----:B------:R-:W0:Y:S01]  /*1f70*/  LDCU UR4, c[0x0][0x3b4] ;  /* 0x00007680ff0477ac */ /* 0x000e220008000800 */
[----:B------:R-:W1:Y:S06]  /*1f80*/  LDCU UR5, c[0x0][0x3ac] ;  /* 0x00007580ff0577ac */ /* 0x000e6c0008000800 */
[----:B------:R-:W0:Y:S02]  /*1f90*/  LDS.64 R2, [UR8] ;  /* 0x00000008ff027984 */ /* 0x000e240008000a00 */
[----:B0-----:R-:W-:-:S04]  /*1fa0*/  ISETP.GE.AND P0, PT, R3, UR4, PT ;  /* 0x0000000403007c0c */ /* 0x001fc8000bf06270 */
[----:B-1----:R-:W-:-:S13]  /*1fb0*/  FSETP.LTU.OR P0, PT, R2, UR5, P0 ;  /* 0x0000000502007c0b */ /* 0x002fda0008709400 */
[----:B------:R-:W-:Y:S05]  /*1fc0*/  @P0 BRA `(.L_x_19) ;  /* 0x0000006400140947 */ /* 0x000fea0003800000 */
[----:B------:R-:W0:Y:S01]  /*1fd0*/  LDC R10, c[0x0][0x380] ;  /* 0x0000e000ff0a7b82 */ /* 0x000e220000000800 */
[----:B------:R-:W-:Y:S01]  /*1fe0*/  LEA R9, R4, UR17, 0x2 ;  /* 0x0000001104097c11 */ /* 0x000fe2000f8e10ff */
[----:B------:R-:W1:Y:S01]  /*1ff0*/  LDCU UR9, c[0x0][0x360] ;  /* 0x00006c00ff0977ac */ /* 0x000e620008000800 */
[C---:B0-----:R-:W-:Y:S02]  /*2000*/  LOP3.LUT R25, R10.reuse, 0x3f, RZ, 0xc0, !PT ;  /* 0x0000003f0a197812 */ /* 0x041fe400078ec0ff */
[----:B-1----:R-:W-:-:S07]  /*2010*/  LOP3.LUT R10, R10, 0x7fffffc0, RZ, 0xc0, !PT ;  /* 0x7fffffc00a0a7812 */ /* 0x002fce00078ec0ff */
.L_x_40:
[----:B------:R-:W0:Y:S01]  /*2020*/  S2UR UR4, SR_CgaCtaId ;  /* 0x00000000000479c3 */ /* 0x000e220000008800 */
[----:B------:R-:W-:Y:S01]  /*2030*/  ISETP.NE.AND P1, PT, R4, RZ, PT ;  /* 0x000000ff0400720c */ /* 0x000fe20003f25270 */
[----:B------:R-:W-:Y:S01]  /*2040*/  UMOV UR8, 0x400 ;  /* 0x0000040000087882 */ /* 0x000fe20000000000 */
[----:B------:R-:W-:Y:S01]  /*2050*/  IMAD.MOV.U32 R2, RZ, RZ, -0x1 ;  /* 0xffffffffff027424 */ /* 0x000fe200078e00ff */
[----:B------:R-:W1:Y:S01]  /*2060*/  LDCU UR5, c[0x0][0x380] ;  /* 0x00007000ff0577ac */ /* 0x000e620008000800 */
[----:B0-----:R-:W-:Y:S01]  /*2070*/  ULEA UR8, UR4, UR8, 0x18 ;  /* 0x0000000804087291 */ /* 0x001fe2000f8ec0ff */
[----:B------:R-:W0:Y:S08]  /*2080*/  LDCU UR4, c[0x0][0x3b4] ;  /* 0x00007680ff0477ac */ /* 0x000e300008000800 */
[----:B------:R-:W-:Y:S04]  /*2090*/  @!P1 STS [UR8+0x8], RZ ;  /* 0x000008ffff009988 */ /* 0x000fe80008000808 */
[----:B------:R-:W-:Y:S04]  /*20a0*/  STS [R8], R2 ;  /* 0x0000000208007388 */ /* 0x000fe80000000800 */
[----:B------:R-:W-:Y:S01]  /*20b0*/  STS [R9], R2 ;  /* 0x0000000209007388 */ /* 0x000fe20000000800 */
[----:B------:R-:W-:Y:S06]  /*20c0*/  BAR.SYNC.DEFER_BLOCKING 0x0 ;  /* 0x0000000000007b1d */ /* 0x000fec0000010000 */
[----:B------:R-:W0:Y:S04]  /*20d0*/  LDS R3, [UR8+0x4] ;  /* 0x00000408ff037984 */ /* 0x000e280008000800 */
[----:B------:R-:W1:Y:S01]  /*20e0*/  LDS R0, [UR8+0x8] ;  /* 0x00000808ff007984 */ /* 0x000e620008000800 */
[----:B0-----:R-:W-:-:S04]  /*20f0*/  ISETP.GE.AND P0, PT, R3, UR4, PT ;  /* 0x0000000403007c0c */ /* 0x001fc8000bf06270 */
[----:B-1----:R-:W-:-:S13]  /*2100*/  ISETP.GE.OR P0, PT, R0, UR5, P0 ;  /* 0x0000000500007c0c */ /* 0x002fda0008706670 */
[----:B------:R-:W-:Y:S05]  /*2110*/  @P0 BRA `(.L_x_20) ;  /* 0x0000006000980947 */ /* 0x000fea0003800000 */
.L_x_39:
[----:B------:R-:W0:Y:S01]  /*2120*/  LDCU UR4, c[0x0][0x380] ;  /* 0x00007000ff0477ac */ /* 0x000e220008000800 */
[----:B------:R-:W-:Y:S01]  /*2130*/  LEA R0, R4, UR10, 0x2 ;  /* 0x0000000a04007c11 */ /* 0x000fe2000f8e10ff */
[----:B------:R-:W-:Y:S04]  /*2140*/  BSSY.RECONVERGENT B0, `(.L_x_21) ;  /* 0x000000d000007945 */ /* 0x000fe80003800200 */
[----:B------:R1:W-:Y:S01]  /*2150*/  STS [R0], RZ ;  /* 0x000000ff00007388 */ /* 0x0003e20000000800 */
[----:B0-----:R-:W-:-:S06]  /*2160*/  UIMAD UR4, UR4, UR4, URZ ;  /* 0x00000004040472a4 */ /* 0x001fcc000f8e02ff */
[----:B------:R-:W-:-:S13]  /*2170*/  ISETP.GE.U32.AND P0, PT, R4, UR4, PT ;  /* 0x0000000404007c0c */ /* 0x000fda000bf06070 */
[----:B-1----:R-:W-:Y:S05]  /*2180*/  @P0 BRA `(.L_x_22) ;  /* 0x0000000000200947 */ /* 0x002fea0003800000 */
[----:B------:R-:W-:-:S07]  /*2190*/  IMAD.MOV.U32 R13, RZ, RZ, R4 ;  /* 0x000000ffff0d7224 */ /* 0x000fce00078e0004 */
.L_x_23:
[----:B------:R-:W-:Y:S02]  /*21a0*/  IMAD.U32 R2, RZ, RZ, UR6 ;  /* 0x00000006ff027e24 */ /* 0x000fe4000f8e00ff */
[----:B------:R-:W-:Y:S02]  /*21b0*/  IMAD.U32 R3, RZ, RZ, UR7 ;  /* 0x00000007ff037e24 */ /* 0x000fe4000f8e00ff */
[----:B------:R-:W-:-:S04]  /*21c0*/  IMAD.WIDE R2, R13, 0x4, R2 ;  /* 0x000000040d027825 */ /* 0x000fc800078e0202 */
[----:B------:R-:W-:Y:S01]  /*21d0*/  VIADD R13, R13, UR9 ;  /* 0x000000090d0d7c36 */ /* 0x000fe20008000000 */
[----:B------:R0:W-:Y:S04]  /*21e0*/  STG.E desc[UR14][R2.64], RZ ;  /* 0x000000ff02007986 */ /* 0x0001e8000c10190e */
[----:B------:R-:W-:-:S13]  /*21f0*/  ISETP.GE.AND P0, PT, R13, UR4, PT ;  /* 0x000000040d007c0c */ /* 0x000fda000bf06270 */
[----:B0-----:R-:W-:Y:S05]  /*2200*/  @!P0 BRA `(.L_x_23) ;  /* 0xfffffffc00e48947 */ /* 0x001fea000383ffff */
.L_x_22:
[----:B------:R-:W-:Y:S05]  /*2210*/  BSYNC.RECONVERGENT B0 ;  /* 0x0000000000007941 */ /* 0x000fea0003800200 */
.L_x_21:
[----:B------:R-:W-:Y:S06]  /*2220*/  BAR.SYNC.DEFER_BLOCKING 0x0 ;  /* 0x0000000000007b1d */ /* 0x000fec0000010000 */
[----:B------:R-:W-:Y:S01]  /*2230*/  BSSY.RECONVERGENT B0, `(.L_x_24) ;  /* 0x000034a000007945 */ /* 0x000fe20003800200 */
[----:B------:R-:W0:Y:S02]  /*2240*/  LDS R0, [R8] ;  /* 0x0000000008007984 */ /* 0x000e240000000800 */
[----:B0-----:R-:W-:-:S13]  /*2250*/  ISETP.NE.AND P0, PT, R0, -0x1, PT ;  /* 0xffffffff0000780c */ /* 0x001fda0003f05270 */
[----:B------:R-:W-:Y:S05]  /*2260*/  @P0 BRA `(.L_x_25) ;  /* 0x0000003400180947 */ /* 0x000fea0003800000 */
[----:B------:R-:W-:Y:S01]  /*2270*/  ISETP.NE.AND P0, PT, R6, RZ, PT ;  /* 0x000000ff0600720c */ /* 0x000fe20003f05270 */
[----:B------:R-:W-:Y:S01]  /*2280*/  BSSY.RECONVERGENT B1, `(.L_x_26) ;  /* 0x0000333000017945 */ /* 0x000fe20003800200 */
[----:B------:R-:W-:Y:S02]  /*2290*/  IMAD.MOV.U32 R13, RZ, RZ, -0x34e76981 ;  /* 0xcb18967fff0d7424 */ /* 0x000fe400078e00ff */
[----:B------:R-:W-:-:S09]  /*22a0*/  IMAD.MOV.U32 R18, RZ, RZ, -0x34e76981 ;  /* 0xcb18967fff127424 */ /* 0x000fd200078e00ff */
[----:B------:R-:W-:Y:S05]  /*22b0*/  @!P0 BRA `(.L_x_27) ;  /* 0x0000003000bc8947 */ /* 0x000fea0003800000 */
[----:B------:R-:W-:Y:S01]  /*22c0*/  ISETP.GE.U32.AND P0, PT, R6, 0x20, PT ;  /* 0x000000200600780c */ /* 0x000fe20003f06070 */
[----:B------:R-:W-:Y:S01]  /*22d0*/  BSSY.RECONVERGENT B2, `(.L_x_28) ;  /* 0x0000164000027945 */ /* 0x000fe20003800200 */
[----:B------:R-:W-:Y:S02]  /*22e0*/  IMAD.MOV.U32 R18, RZ, RZ, -0x34e76981 ;  /* 0xcb18967fff127424 */ /* 0x000fe400078e00ff */
[----:B------:R-:W-:Y:S02]  /*22f0*/  IMAD.MOV.U32 R2, RZ, RZ, RZ ;  /* 0x000000ffff027224 */ /* 0x000fe400078e00ff */
[----:B------:R-:W-:-:S07]  /*2300*/  IMAD.MOV.U32 R13, RZ, RZ, -0x34e76981 ;  /* 0xcb18967fff0d7424 */ /* 0x000fce00078e00ff */
[----:B------:R-:W-:Y:S05]  /*2310*/  @!P0 BRA `(.L_x_29) ;  /* 0x00000014007c8947 */ /* 0x000fea0003800000 */
[----:B------:R-:W0:Y:S01]  /*2320*/  S2R R3, SR_CgaCtaId ;  /* 0x0000000000037919 */ /* 0x000e220000008800 */
[----:B------:R-:W-:Y:S01]  /*2330*/  MOV R0, 0x400 ;  /* 0x0000040000007802 */ /* 0x000fe20000000f00 */
[----:B------:R-:W-:Y:S01]  /*2340*/  BSSY.RECONVERGENT B3, `(.L_x_30) ;  /* 0x000015b000037945 */ /* 0x000fe20003800200 */
[----:B------:R-:W-:Y:S02]  /*2350*/  IMAD.MOV.U32 R18, RZ, RZ, -0x34e76981 ;  /* 0xcb18967fff127424 */ /* 0x000fe400078e00ff */
[----:B------:R-:W-:Y:S02]  /*2360*/  IMAD.MOV.U32 R2, RZ, RZ, RZ ;  /* 0x000000ffff027224 */ /* 0x000fe400078e00ff */
[----:B------:R-:W-:-:S05]  /*2370*/  VIADD R0, R0, 0x10 ;  /* 0x0000001000007836 */ /* 0x000fca0000000000 */
[----:B0-----:R-:W-:-:S07]  /*2380*/  LEA R0, R3, R0, 0x18 ;  /* 0x0000000003007211 */ /* 0x001fce00078ec0ff */
.L_x_31:
[C---:B------:R-:W-:Y:S02]  /*2390*/  IMAD.IADD R12, R2.reuse, 0x1, R5 ;  /* 0x00000001020c7824 */ /* 0x040fe400078e0205 */
[----:B------:R-:W-:Y:S02]  /*23a0*/  VIADD R2, R2, 0x20 ;  /* 0x0000002002027836 */ /* 0x000fe40000000000 */
[----:B------:R-:W-:Y:S01]  /*23b0*/  IMAD R3, R12, 0x2, R7 ;  /* 0x000000020c037824 */ /* 0x000fe200078e0207 */
[----:B------:R-:W0:Y:S04]  /*23c0*/  LDS.U8 R21, [R12+UR11] ;  /* 0x0000000b0c157984 */ /* 0x000e280008000000 */
[----:B------:R-:W1:Y:S04]  /*23d0*/  LDS.U8 R20, [R12+UR11+0x1] ;  /* 0x0000010b0c147984 */ /* 0x000e680008000000 */
[----:B------:R-:W-:Y:S04]  /*23e0*/  LDS.U16 R14, [R3] ;  /* 0x00000000030e7984 */ /* 0x000fe80000000400 */
[----:B------:R-:W2:Y:S04]  /*23f0*/  LDS.U8 R19, [R12+UR11+0x2] ;  /* 0x0000020b0c137984 */ /* 0x000ea80008000000 */
[----:B------:R-:W-:Y:S04]  /*2400*/  LDS.U16 R15, [R3+0x2] ;  /* 0x00000200030f7984 */ /* 0x000fe80000000400 */
[----:B------:R-:W-:Y:S04]  /*2410*/  LDS.U8 R17, [R12+UR11+0x3] ;  /* 0x0000030b0c117984 */ /* 0x000fe80008000000 */
[----:B------:R-:W-:Y:S01]  /*2420*/  LDS.U16 R27, [R3+0x4] ;  /* 0x00000400031b7984 */ /* 0x000fe20000000400 */
[----:B0-----:R-:W-:-:S02]  /*2430*/  IMAD R16, R21, 0x4, R0 ;  /* 0x0000000415107824 */ /* 0x001fc400078e0200 */
[----:B-1----:R-:W-:-:S03]  /*2440*/  IMAD R22, R20, 0x4, R0 ;  /* 0x0000000414167824 */ /* 0x002fc600078e0200 */
[----:B------:R-:W0:Y:S04]  /*2450*/  LDS R23, [R16] ;  /* 0x0000000010177984 */ /* 0x000e280000000800 */
[----:B------:R-:W-:Y:S01]  /*2460*/  LDS.U8 R16, [R12+UR11+0x4] ;  /* 0x0000040b0c107984 */ /* 0x000fe20008000000 */
[----:B--2---:R-:W-:-:S03]  /*2470*/  IMAD R24, R19, 0x4, R0 ;  /* 0x0000000413187824 */ /* 0x004fc600078e0200 */
[----:B------:R-:W1:Y:S04]  /*2480*/  LDS R22, [R22] ;  /* 0x0000000016167984 */ /* 0x000e680000000800 */
[----:B------:R-:W2:Y:S01]  /*2490*/  LDS R24, [R24] ;  /* 0x0000000018187984 */ /* 0x000ea20000000800 */
[----:B0-----:R-:W-:-:S05]  /*24a0*/  IMAD.IADD R14, R14, 0x1, -R23 ;  /* 0x000000010e0e7824 */ /* 0x001fca00078e0a17 */
[----:B------:R-:W-:Y:S01]  /*24b0*/  I2FP.F32.S32 R23, R14 ;  /* 0x0000000e00177245 */ /* 0x000fe20000201400 */
[----:B-1----:R-:W-:-:S03]  /*24c0*/  IMAD.IADD R15, R15, 0x1, -R22 ;  /* 0x000000010f0f7824 */ /* 0x002fc600078e0a16 */
[-C--:B------:R-:W-:Y:S02]  /*24d0*/  FSETP.GTU.AND P4, PT, R13, R23.reuse, PT ;  /* 0x000000170d00720b */ /* 0x080fe40003f8c000 */
[----:B------:R-:W-:Y:S02]  /*24e0*/  FSETP.GEU.AND P0, PT, R18, R23, PT ;  /* 0x000000171200720b */ /* 0x000fe40003f0e000 */
[----:B------:R-:W-:Y:S01]  /*24f0*/  FSEL R14, R23, R13, !P4 ;  /* 0x0000000d170e7208 */ /* 0x000fe20006000000 */
[----:B--2---:R-:W-:Y:S01]  /*2500*/  IMAD.IADD R24, R27, 0x1, -R24 ;  /* 0x000000011b187824 */ /* 0x004fe200078e0a18 */
[----:B------:R-:W-:Y:S01]  /*2510*/  I2FP.F32.S32 R22, R15 ;  /* 0x0000000f00167245 */ /* 0x000fe20000201400 */
[----:B------:R-:W-:Y:S03]  /*2520*/  LDS.U16 R27, [R3+0x8] ;  /* 0x00000800031b7984 */ /* 0x000fe60000000400 */
[----:B------:R-:W-:-:S02]  /*2530*/  FSETP.GTU.AND P5, PT, R14, R22, PT ;  /* 0x000000160e00720b */ /* 0x000fc40003fac000 */
[----:B------:R-:W-:Y:S02]  /*2540*/  I2FP.F32.S32 R24, R24 ;  /* 0x0000001800187245 */ /* 0x000fe40000201400 */
[----:B------:R-:W-:Y:S01]  /*2550*/  @P4 FSEL R13, R23, R18, !P0 ;  /* 0x00000012170d4208 */ /* 0x000fe20004000000 */
[----:B------:R-:W-:Y:S01]  /*2560*/  IMAD R18, R17, 0x4, R0 ;  /* 0x0000000411127824 */ /* 0x000fe200078e0200 */
[----:B------:R-:W-:Y:S01]  /*2570*/  LDS.U16 R23, [R3+0x6] ;  /* 0x0000060003177984 */ /* 0x000fe20000000400 */
[----:B------:R-:W-:Y:S02]  /*2580*/  FSEL R15, R22, R14, !P5 ;  /* 0x0000000e160f7208 */ /* 0x000fe40006800000 */
[----:B------:R-:W-:Y:S02]  /*2590*/  FSETP.GEU.AND P0, PT, R13, R22, PT ;  /* 0x000000160d00720b */ /* 0x000fe40003f0e000 */
[----:B------:R-:W0:Y:S01]  /*25a0*/  LDS R18, [R18] ;  /* 0x0000000012127984 */ /* 0x000e220000000800 */
[----:B------:R-:W-:-:S02]  /*25b0*/  FSETP.GTU.AND P2, PT, R15, R24, PT ;  /* 0x000000180f00720b */ /* 0x000fc40003f4c000 */
[----:B------:R-:W-:Y:S01]  /*25c0*/  @P5 FSEL R14, R22, R13, !P0 ;  /* 0x0000000d160e5208 */ /* 0x000fe20004000000 */
[----:B------:R-:W-:Y:S01]  /*25d0*/  IMAD R22, R16, 0x4, R0 ;  /* 0x0000000410167824 */ /* 0x000fe200078e0200 */
[----:B------:R-:W1:Y:S01]  /*25e0*/  LDS.U8 R13, [R12+UR11+0x5] ;  /* 0x0000050b0c0d7984 */ /* 0x000e620008000000 */
[----:B------:R-:W-:Y:S02]  /*25f0*/  @P5 SEL R20, R21, R11, !P4 ;  /* 0x0000000b15145207 */ /* 0x000fe40006000000 */
[----:B------:R-:W-:Y:S02]  /*2600*/  FSETP.GEU.AND P0, PT, R14, R24, PT ;  /* 0x000000180e00720b */ /* 0x000fe40003f0e000 */
[----:B------:R-:W2:Y:S01]  /*2610*/  LDS R22, [R22] ;  /* 0x0000000016167984 */ /* 0x000ea20000000800 */
[----:B0-----:R-:W-:Y:S01]  /*2620*/  IMAD.IADD R18, R23, 0x1, -R18 ;  /* 0x0000000117127824 */ /* 0x001fe200078e0a12 */
[C---:B------:R-:W-:Y:S02]  /*2630*/  FSEL R23, R24.reuse, R15, !P2 ;  /* 0x0000000f18177208 */ /* 0x040fe40005000000 */
[----:B------:R-:W-:-:S02]  /*2640*/  @P2 FSEL R15, R24, R14, !P0 ;  /* 0x0000000e180f2208 */ /* 0x000fc40004000000 */
[----:B------:R-:W-:Y:S01]  /*2650*/  I2FP.F32.S32 R26, R18 ;  /* 0x00000012001a7245 */ /* 0x000fe20000201400 */
[----:B-1----:R-:W-:Y:S01]  /*2660*/  IMAD R29, R13, 0x4, R0 ;  /* 0x000000040d1d7824 */ /* 0x002fe200078e0200 */
[----:B------:R-:W0:Y:S02]  /*2670*/  LDS.U8 R14, [R12+UR11+0x6] ;  /* 0x0000060b0c0e7984 */ /* 0x000e240008000000 */
[-C--:B------:R-:W-:Y:S01]  /*2680*/  FSETP.GTU.AND P3, PT, R23, R26.reuse, PT ;  /* 0x0000001a1700720b */ /* 0x080fe20003f6c000 */
[----:B--2---:R-:W-:Y:S01]  /*2690*/  IMAD.IADD R22, R27, 0x1, -R22 ;  /* 0x000000011b167824 */ /* 0x004fe200078e0a16 */
[----:B------:R-:W-:Y:S01]  /*26a0*/  FSETP.GEU.AND P0, PT, R15, R26, PT ;  /* 0x0000001a0f00720b */ /* 0x000fe20003f0e000 */
[----:B------:R-:W-:Y:S01]  /*26b0*/  LDS R29, [R29] ;  /* 0x000000001d1d7984 */ /* 0x000fe20000000800 */
[----:B------:R-:W-:-:S03]  /*26c0*/  FSEL R18, R26, R23, !P3 ;  /* 0x000000171a127208 */ /* 0x000fc60005800000 */
[----:B------:R-:W1:Y:S06]  /*26d0*/  LDS.U16 R24, [R3+0xa] ;  /* 0x00000a0003187984 */ /* 0x000e6c0000000400 */
[----:B------:R-:W-:Y:S02]  /*26e0*/  @P3 FSEL R23, R26, R15, !P0 ;  /* 0x0000000f1a173208 */ /* 0x000fe40004000000 */
[----:B------:R-:W-:Y:S02]  /*26f0*/  I2FP.F32.S32 R15, R22 ;  /* 0x00000016000f7245 */ /* 0x000fe40000201400 */
[----:B------:R-:W-:-:S02]  /*2700*/  @P3 SEL R17, R19, R20, !P2 ;  /* 0x0000001413113207 */ /* 0x000fc40005000000 */
[-C--:B------:R-:W-:Y:S01]  /*2710*/  FSETP.GTU.AND P0, PT, R18, R15.reuse, PT ;  /* 0x0000000f1200720b */ /* 0x080fe20003f0c000 */
[----:B------:R-:W-:Y:S01]  /*2720*/  LDS.U8 R20, [R12+UR11+0xa] ;  /* 0x00000a0b0c147984 */ /* 0x000fe20008000000 */
[----:B------:R-:W-:Y:S02]  /*2730*/  FSETP.GEU.AND P1, PT, R23, R15, PT ;  /* 0x0000000f1700720b */ /* 0x000fe40003f2e000 */
[C---:B------:R-:W-:Y:S01]  /*2740*/  FSEL R22, R15.reuse, R18, !P0 ;  /* 0x000000120f167208 */ /* 0x040fe20004000000 */
[----:B------:R-:W-:Y:S08]  /*2750*/  LDS.U8 R19, [R12+UR11+0xb] ;  /* 0x00000b0b0c137984 */ /* 0x000ff00008000000 */
[----:B------:R-:W-:-:S02]  /*2760*/  @P0 FSEL R18, R15, R23, !P1 ;  /* 0x000000170f120208 */ /* 0x000fc40004800000 */
[----:B------:R-:W2:Y:S01]  /*2770*/  LDS.U8 R15, [R12+UR11+0x7] ;  /* 0x0000070b0c0f7984 */ /* 0x000ea20008000000 */
[----:B0-----:R-:W-:-:S06]  /*2780*/  IMAD R23, R14, 0x4, R0 ;  /* 0x000000040e177824 */ /* 0x001fcc00078e0200 */
[----:B------:R-:W-:Y:S01]  /*2790*/  LDS R23, [R23] ;  /* 0x0000000017177984 */ /* 0x000fe20000000800 */
[----:B-1----:R-:W-:-:S03]  /*27a0*/  IMAD.IADD R26, R24, 0x1, -R29 ;  /* 0x00000001181a7824 */ /* 0x002fc600078e0a1d */
[----:B------:R-:W0:Y:S02]  /*27b0*/  LDS.U16 R24, [R3+0xc] ;  /* 0x00000c0003187984 */ /* 0x000e240000000400 */
[----:B------:R-:W-:Y:S02]  /*27c0*/  I2FP.F32.S32 R27, R26 ;  /* 0x0000001a001b7245 */ /* 0x000fe40000201400 */
[----:B------:R-:W-:Y:S02]  /*27d0*/  LDS.U16 R29, [R3+0x12] ;  /* 0x00001200031d7984 */ /* 0x000fe40000000400 */
[-C--:B------:R-:W-:Y:S02]  /*27e0*/  FSETP.GTU.AND P1, PT, R22, R27.reuse, PT ;  /* 0x0000001b1600720b */ /* 0x080fe40003f2c000 */
[----:B------:R-:W-:Y:S02]  /*27f0*/  FSETP.GEU.AND P4, PT, R18, R27, PT ;  /* 0x0000001b1200720b */ /* 0x000fe40003f8e000 */
[----:B------:R-:W-:-:S09]  /*2800*/  FSEL R21, R27, R22, !P1 ;  /* 0x000000161b157208 */ /* 0x000fd20004800000 */
[----:B------:R-:W-:Y:S02]  /*2810*/  @P1 FSEL R22, R27, R18, !P4 ;  /* 0x000000121b161208 */ /* 0x000fe40006000000 */
[----:B------:R-:W1:Y:S01]  /*2820*/  LDS.U8 R18, [R12+UR11+0x8] ;  /* 0x0000080b0c127984 */ /* 0x000e620008000000 */
[----:B------:R-:W-:Y:S01]  /*2830*/  @P1 SEL R13, R16, R17, !P0 ;  /* 0x00000011100d1207 */ /* 0x000fe20004000000 */
[----:B--2---:R-:W-:Y:S02]  /*2840*/  IMAD R26, R15, 0x4, R0 ;  /* 0x000000040f1a7824 */ /* 0x004fe400078e0200 */
[----:B------:R-:W-:Y:S04]  /*2850*/  LDS.U16 R27, [R3+0xe] ;  /* 0x00000e00031b7984 */ /* 0x000fe80000000400 */
[----:B------:R-:W-:Y:S04]  /*2860*/  LDS.U8 R16, [R12+UR11+0xc] ;  /* 0x00000c0b0c107984 */ /* 0x000fe80008000000 */
[----:B------:R-:W2:Y:S04]  /*2870*/  LDS R26, [R26] ;  /* 0x000000001a1a7984 */ /* 0x000ea80000000800 */
[----:B------:R-:W-:Y:S01]  /*2880*/  LDS.U8 R17, [R12+UR11+0xd] ;  /* 0x00000d0b0c117984 */ /* 0x000fe20008000000 */
[----:B0-----:R-:W-:-:S05]  /*2890*/  IMAD.IADD R23, R24, 0x1, -R23 ;  /* 0x0000000118177824 */ /* 0x001fca00078e0a17 */
[----:B------:R-:W-:-:S04]  /*28a0*/  I2FP.F32.S32 R11, R23 ;  /* 0x00000017000b7245 */ /* 0x000fc80000201400 */
[-C--:B------:R-:W-:Y:S02]  /*28b0*/  FSETP.GTU.AND P4, PT, R21, R11.reuse, PT ;  /* 0x0000000b1500720b */ /* 0x080fe40003f8c000 */
[----:B------:R-:W-:Y:S02]  /*28c0*/  FSETP.GEU.AND P5, PT, R22, R11, PT ;  /* 0x0000000b1600720b */ /* 0x000fe40003fae000 */
[----:B------:R-:W-:Y:S01]  /*28d0*/  FSEL R23, R11, R21, !P4 ;  /* 0x000000150b177208 */ /* 0x000fe20006000000 */
[----:B-1----:R-:W-:-:S08]  /*28e0*/  IMAD R24, R18, 0x4, R0 ;  /* 0x0000000412187824 */ /* 0x002fd000078e0200 */
[----:B------:R-:W-:Y:S02]  /*28f0*/  @P4 FSEL R21, R11, R22, !P5 ;  /* 0x000000160b154208 */ /* 0x000fe40006800000 */
[----:B------:R-:W0:Y:S04]  /*2900*/  LDS.U8 R11, [R12+UR11+0x9] ;  /* 0x0000090b0c0b7984 */ /* 0x000e280008000000 */
[----:B------:R-:W-:Y:S01]  /*2910*/  LDS R24, [R24] ;  /* 0x0000000018187984 */ /* 0x000fe20000000800 */
[----:B--2---:R-:W-:-:S03]  /*2920*/  IMAD.IADD R22, R27, 0x1, -R26 ;  /* 0x000000011b167824 */ /* 0x004fc600078e0a1a */
[----:B------:R-:W1:Y:S02]  /*2930*/  LDS.U16 R27, [R3+0x10] ;  /* 0x00001000031b7984 */ /* 0x000e640000000400 */
[----:B------:R-:W-:-:S04]  /*2940*/  I2FP.F32.S32 R26, R22 ;  /* 0x00000016001a7245 */ /* 0x000fc80000201400 */
[-C--:B------:R-:W-:Y:S02]  /*2950*/  FSETP.GTU.AND P5, PT, R23, R26.reuse, PT ;  /* 0x0000001a1700720b */ /* 0x080fe40003fac000 */
[----:B------:R-:W-:Y:S02]  /*2960*/  FSETP.GEU.AND P2, PT, R21, R26, PT ;  /* 0x0000001a1500720b */ /* 0x000fe40003f4e000 */
[----:B------:R-:W-:-:S09]  /*2970*/  FSEL R22, R26, R23, !P5 ;  /* 0x000000171a167208 */ /* 0x000fd20006800000 */
[----:B------:R-:W-:Y:S02]  /*2980*/  @P5 FSEL R23, R26, R21, !P2 ;  /* 0x000000151a175208 */ /* 0x000fe40005000000 */
[----:B------:R-:W-:Y:S02]  /*2990*/  @P5 SEL R15, R14, R13, !P4 ;  /* 0x0000000d0e0f5207 */ /* 0x000fe40006000000 */
[----:B------:R-:W-:Y:S01]  /*29a0*/  LDS.U8 R13, [R12+UR11+0xe] ;  /* 0x00000e0b0c0d7984 */ /* 0x000fe20008000000 */
[----:B0-----:R-:W-:-:S06]  /*29b0*/  IMAD R26, R11, 0x4, R0 ;  /* 0x000000040b1a7824 */ /* 0x001fcc00078e0200 */
[----:B------:R-:W0:Y:S01]  /*29c0*/  LDS R26, [R26] ;  /* 0x000000001a1a7984 */ /* 0x000e220000000800 */
[----:B-1----:R-:W-:-:S03]  /*29d0*/  IMAD.IADD R24, R27, 0x1, -R24 ;  /* 0x000000011b187824 */ /* 0x002fc600078e0a18 */
[----:B------:R-:W-:Y:S02]  /*29e0*/  LDS.U16 R27, [R3+0x14] ;  /* 0x00001400031b7984 */ /* 0x000fe40000000400 */
[----:B------:R-:W-:-:S04]  /*29f0*/  I2FP.F32.S32 R24, R24 ;  /* 0x0000001800187245 */ /* 0x000fc80000201400 */
[-C--:B------:R-:W-:Y:S02]  /*2a00*/  FSETP.GTU.AND P2, PT, R22, R24.reuse, PT ;  /* 0x000000181600720b */ /* 0x080fe40003f4c000 */
[----:B------:R-:W-:Y:S02]  /*2a10*/  FSETP.GEU.AND P3, PT, R23, R24, PT ;  /* 0x000000181700720b */ /* 0x000fe40003f6e000 */
[----:B------:R-:W-:-:S09]  /*2a20*/  FSEL R21, R24, R22, !P2 ;  /* 0x0000001618157208 */ /* 0x000fd20005000000 */
[----:B------:R-:W-:Y:S01]  /*2a30*/  @P2 FSEL R22, R24, R23, !P3 ;  /* 0x0000001718162208 */ /* 0x000fe20005800000 */
[----:B------:R-:W-:-:S06]  /*2a40*/  IMAD R24, R20, 0x4, R0 ;  /* 0x0000000414187824 */ /* 0x000fcc00078e0200 */
[----:B------:R-:W1:Y:S01]  /*2a50*/  LDS R24, [R24] ;  /* 0x0000000018187984 */ /* 0x000e620000000800 */
[----:B0-----:R-:W-:Y:S02]  /*2a60*/  IMAD.IADD R29, R29, 0x1, -R26 ;  /* 0x000000011d1d7824 */ /* 0x001fe400078e0a1a */
[----:B------:R-:W-:-:S03]  /*2a70*/  IMAD R26, R19, 0x4, R0 ;  /* 0x00000004131a7824 */ /* 0x000fc600078e0200 */
[----:B------:R-:W-:-:S03]  /*2a80*/  I2FP.F32.S32 R29, R29 ;  /* 0x0000001d001d7245 */ /* 0x000fc60000201400 */
[----:B------:R-:W-:Y:S01]  /*2a90*/  LDS R26, [R26] ;  /* 0x000000001a1a7984 */ /* 0x000fe20000000800 */
[-C--:B------:R-:W-:Y:S02]  /*2aa0*/  FSETP.GTU.AND P3, PT, R21, R29.reuse, PT ;  /* 0x0000001d1500720b */ /* 0x080fe40003f6c000 */
[----:B------:R-:W-:Y:S02]  /*2ab0*/  FSETP.GEU.AND P0, PT, R22, R29, PT ;  /* 0x0000001d1600720b */ /* 0x000fe40003f0e000 */
[----:B------:R-:W-:-:S09]  /*2ac0*/  FSEL R23, R29, R21, !P3 ;  /* 0x000000151d177208 */ /* 0x000fd20005800000 */
[----:B------:R-:W-:Y:S02]  /*2ad0*/  @P3 FSEL R21, R29, R22, !P0 ;  /* 0x000000161d153208 */ /* 0x000fe40004000000 */
[----:B------:R-:W0:Y:S01]  /*2ae0*/  LDS.U16 R29, [R3+0x16] ;  /* 0x00001600031d7984 */ /* 0x000e220000000400 */
[----:B------:R-:W-:Y:S01]  /*2af0*/  @P3 SEL R11, R18, R15, !P2 ;  /* 0x0000000f120b3207 */ /* 0x000fe20005000000 */
[----:B-1----:R-:W-:Y:S02]  /*2b00*/  IMAD.IADD R24, R27, 0x1, -R24 ;  /* 0x000000011b187824 */ /* 0x002fe400078e0a18 */
[----:B------:R-:W-:Y:S03]  /*2b10*/  LDS.U16 R27, [R3+0x1a] ;  /* 0x00001a00031b7984 */ /* 0x000fe60000000400 */
[----:B------:R-:W-:-:S04]  /*2b20*/  I2FP.F32.S32 R24, R24 ;  /* 0x0000001800187245 */ /* 0x000fc80000201400 */
[-C--:B------:R-:W-:Y:S02]  /*2b30*/  FSETP.GTU.AND P0, PT, R23, R24.reuse, PT ;  /* 0x000000181700720b */ /* 0x080fe40003f0c000 */
[----:B------:R-:W-:Y:S02]  /*2b40*/  FSETP.GEU.AND P1, PT, R21, R24, PT ;  /* 0x000000181500720b */ /* 0x000fe40003f2e000 */
[----:B------:R-:W-:-:S09]  /*2b50*/  FSEL R22, R24, R23, !P0 ;  /* 0x0000001718167208 */ /* 0x000fd20004000000 */
[----:B------:R-:W-:Y:S01]  /*2b60*/  @P0 FSEL R23, R24, R21, !P1 ;  /* 0x0000001518170208 */ /* 0x000fe20004800000 */
[----:B------:R-:W-:Y:S01]  /*2b70*/  IMAD R21, R16, 0x4, R0 ;  /* 0x0000000410157824 */ /* 0x000fe200078e0200 */
[----:B------:R-:W-:Y:S05]  /*2b80*/  LDS.U16 R24, [R3+0x18] ;  /* 0x0000180003187984 */ /* 0x000fea0000000400 */
[----:B------:R-:W1:Y:S01]  /*2b90*/  LDS R21, [R21] ;  /* 0x0000000015157984 */ /* 0x000e620000000800 */
[----:B0-----:R-:W-:Y:S02]  /*2ba0*/  IMAD.IADD R29, R29, 0x1, -R26 ;  /* 0x000000011d1d7824 */ /* 0x001fe400078e0a1a */
[----:B------:R-:W-:-:S03]  /*2bb0*/  IMAD R26, R17, 0x4, R0 ;  /* 0x00000004111a7824 */ /* 0x000fc600078e0200 */
[----:B------:R-:W-:-:S03]  /*2bc0*/  I2FP.F32.S32 R29, R29 ;  /* 0x0000001d001d7245 */ /* 0x000fc60000201400 */
[----:B------:R-:W0:Y:S01]  /*2bd0*/  LDS R26, [R26] ;  /* 0x000000001a1a7984 */ /* 0x000e220000000800 */
[-C--:B------:R-:W-:Y:S02]  /*2be0*/  FSETP.GTU.AND P1, PT, R22, R29.reuse, PT ;  /* 0x0000001d1600720b */ /* 0x080fe40003f2c000 */
[----:B------:R-:W-:Y:S02]  /*2bf0*/  FSETP.GEU.AND P4, PT, R23, R29, PT ;  /* 0x0000001d1700720b */ /* 0x000fe40003f8e000 */
[----:B------:R-:W-:-:S09]  /*2c00*/  FSEL R14, R29, R22, !P1 ;  /* 0x000000161d0e7208 */ /* 0x000fd20004800000 */
[----:B------:R-:W-:Y:S02]  /*2c10*/  @P1 FSEL R22, R29, R23, !P4 ;  /* 0x000000171d161208 */ /* 0x000fe40006000000 */
[----:B------:R-:W-:Y:S01]  /*2c20*/  LDS.U16 R29, [R3+0x1e] ;  /* 0x00001e00031d7984 */ /* 0x000fe20000000400 */
[----:B------:R-:W-:Y:S01]  /*2c30*/  @P1 SEL R19, R20, R11, !P0 ;  /* 0x0000000b14131207 */ /* 0x000fe20004000000 */
[----:B-1----:R-:W-:-:S05]  /*2c40*/  IMAD.IADD R21, R24, 0x1, -R21 ;  /* 0x0000000118157824 */ /* 0x002fca00078e0a15 */
[----:B------:R-:W-:-:S04]  /*2c50*/  I2FP.F32.S32 R21, R21 ;  /* 0x0000001500157245 */ /* 0x000fc80000201400 */
[-C--:B------:R-:W-:Y:S01]  /*2c60*/  FSETP.GTU.AND P4, PT, R14, R21.reuse, PT ;  /* 0x000000150e00720b */ /* 0x080fe20003f8c000 */
[----:B0-----:R-:W-:Y:S01]  /*2c70*/  IMAD.IADD R24, R27, 0x1, -R26 ;  /* 0x000000011b187824 */ /* 0x001fe200078e0a1a */
[----:B------:R-:W-:Y:S01]  /*2c80*/  FSETP.GEU.AND P5, PT, R22, R21, PT ;  /* 0x000000151600720b */ /* 0x000fe20003fae000 */
[----:B------:R-:W-:Y:S01]  /*2c90*/  LDS.U16 R27, [R3+0x1c] ;  /* 0x00001c00031b7984 */ /* 0x000fe20000000400 */
[----:B------:R-:W-:Y:S02]  /*2ca0*/  FSEL R23, R21, R14, !P4 ;  /* 0x0000000e15177208 */ /* 0x000fe40006000000 */
[----:B------:R-:W-:-:S07]  /*2cb0*/  I2FP.F32.S32 R24, R24 ;  /* 0x0000001800187245 */ /* 0x000fce0000201400 */
[----:B------:R-:W-:Y:S01]  /*2cc0*/  @P4 FSEL R14, R21, R22, !P5 ;  /* 0x00000016150e4208 */ /* 0x000fe20006800000 */
[----:B------:R-:W-:Y:S01]  /*2cd0*/  IMAD R22, R13, 0x4, R0 ;  /* 0x000000040d167824 */ /* 0x000fe200078e0200 */
[----:B------:R-:W0:Y:S01]  /*2ce0*/  LDS.U8 R21, [R12+UR11+0xf] ;  /* 0x00000f0b0c157984 */ /* 0x000e220008000000 */
[-C--:B------:R-:W-:Y:S02]  /*2cf0*/  FSETP.GTU.AND P5, PT, R23, R24.reuse, PT ;  /* 0x000000181700720b */ /* 0x080fe40003fac000 */
[----:B------:R-:W-:Y:S02]  /*2d00*/  FSETP.GEU.AND P2, PT, R14, R24, PT ;  /* 0x000000180e00720b */ /* 0x000fe40003f4e000 */
[----:B------:R-:W1:Y:S01]  /*2d10*/  LDS R22, [R22] ;  /* 0x0000000016167984 */ /* 0x000e620000000800 */
[----:B------:R-:W-:-:S08]  /*2d20*/  FSEL R18, R24, R23, !P5 ;  /* 0x0000001718127208 */ /* 0x000fd00006800000 */
[----:B------:R-:W-:Y:S02]  /*2d30*/  @P5 FSEL R23, R24, R14, !P2 ;  /* 0x0000000e18175208 */ /* 0x000fe40005000000 */
[----:B------:R-:W2:Y:S01]  /*2d40*/  LDS.U8 R14, [R12+UR11+0x10] ;  /* 0x0000100b0c0e7984 */ /* 0x000ea20008000000 */
[----:B------:R-:W-:-:S03]  /*2d50*/  @P5 SEL R17, R16, R19, !P4 ;  /* 0x0000001310115207 */ /* 0x000fc60006000000 */
[----:B------:R-:W-:Y:S01]  /*2d60*/  LDS.U8 R16, [R12+UR11+0x14] ;  /* 0x0000140b0c107984 */ /* 0x000fe20008000000 */
[----:B0-----:R-:W-:Y:S02]  /*2d70*/  IMAD R24, R21, 0x4, R0 ;  /* 0x0000000415187824 */ /* 0x001fe400078e0200 */
[----:B-1----:R-:W-:-:S04]  /*2d80*/  IMAD.IADD R22, R27, 0x1, -R22 ;  /* 0x000000011b167824 */ /* 0x002fc800078e0a16 */
[----:B------:R-:W0:Y:S01]  /*2d90*/  LDS R24, [R24] ;  /* 0x0000000018187984 */ /* 0x000e220000000800 */
[----:B------:R-:W-:-:S03]  /*2da0*/  I2FP.F32.S32 R15, R22 ;  /* 0x00000016000f7245 */ /* 0x000fc60000201400 */
[----:B------:R-:W-:Y:S01]  /*2db0*/  LDS.U16 R27, [R3+0x22] ;  /* 0x00002200031b7984 */ /* 0x000fe20000000400 */
[-C--:B------:R-:W-:Y:S02]  /*2dc0*/  FSETP.GTU.AND P2, PT, R18, R15.reuse, PT ;  /* 0x0000000f1200720b */ /* 0x080fe40003f4c000 */
[----:B------:R-:W-:Y:S02]  /*2dd0*/  FSETP.GEU.AND P3, PT, R23, R15, PT ;  /* 0x0000000f1700720b */ /* 0x000fe40003f6e000 */
[----:B------:R-:W-:-:S09]  /*2de0*/  FSEL R22, R15, R18, !P2 ;  /* 0x000000120f167208 */ /* 0x000fd20005000000 */
[----:B------:R-:W-:Y:S01]  /*2df0*/  @P2 FSEL R18, R15, R23, !P3 ;  /* 0x000000170f122208 */ /* 0x000fe20005800000 */
[----:B--2---:R-:W-:Y:S01]  /*2e00*/  IMAD R23, R14, 0x4, R0 ;  /* 0x000000040e177824 */ /* 0x004fe200078e0200 */
[----:B------:R-:W1:Y:S05]  /*2e10*/  LDS.U8 R15, [R12+UR11+0x11] ;  /* 0x0000110b0c0f7984 */ /* 0x000e6a0008000000 */
[----:B------:R-:W-:Y:S01]  /*2e20*/  LDS R23, [R23] ;  /* 0x0000000017177984 */ /* 0x000fe20000000800 */
[----:B0-----:R-:W-:-:S03]  /*2e30*/  IMAD.IADD R29, R29, 0x1, -R24 ;  /* 0x000000011d1d7824 */ /* 0x001fc600078e0a18 */
[----:B------:R-:W0:Y:S02]  /*2e40*/  LDS.U16 R24, [R3+0x20] ;  /* 0x0000200003187984 */ /* 0x000e240000000400 */
[----:B------:R-:W-:-:S04]  /*2e50*/  I2FP.F32.S32 R29, R29 ;  /* 0x0000001d001d7245 */ /* 0x000fc80000201400 */
[-C--:B------:R-:W-:Y:S02]  /*2e60*/  FSETP.GTU.AND P3, PT, R22, R29.reuse, PT ;  /* 0x0000001d1600720b */ /* 0x080fe40003f6c000 */
[----:B------:R-:W-:Y:S02]  /*2e70*/  FSETP.GEU.AND P0, PT, R18, R29, PT ;  /* 0x0000001d1200720b */ /* 0x000fe40003f0e000 */
[----:B------:R-:W-:-:S09]  /*2e80*/  FSEL R11, R29, R22, !P3 ;  /* 0x000000161d0b7208 */ /* 0x000fd20005800000 */
[----:B------:R-:W-:Y:S01]  /*2e90*/  @P3 FSEL R22, R29, R18, !P0 ;  /* 0x000000121d163208 */ /* 0x000fe20004000000 */
[----:B-1----:R-:W-:Y:S01]  /*2ea0*/  IMAD R26, R15, 0x4, R0 ;  /* 0x000000040f1a7824 */ /* 0x002fe200078e0200 */
[----:B------:R-:W1:Y:S01]  /*2eb0*/  LDS.U8 R18, [R12+UR11+0x12] ;  /* 0x0000120b0c127984 */ /* 0x000e620008000000 */
[----:B------:R-:W-:-:S03]  /*2ec0*/  @P3 SEL R21, R13, R17, !P2 ;  /* 0x000000110d153207 */ /* 0x000fc60005000000 */
[----:B------:R-:W-:Y:S04]  /*2ed0*/  LDS.U16 R29, [R3+0x26] ;  /* 0x00002600031d7984 */ /* 0x000fe80000000400 */
[----:B------:R-:W2:Y:S04]  /*2ee0*/  LDS R26, [R26] ;  /* 0x000000001a1a7984 */ /* 0x000ea80000000800 */
[----:B------:R-:W-:Y:S01]  /*2ef0*/  LDS.U8 R17, [R12+UR11+0x16] ;  /* 0x0000160b0c117984 */ /* 0x000fe20008000000 */
[----:B0-----:R-:W-:-:S05]  /*2f00*/  IMAD.IADD R23, R24, 0x1, -R23 ;  /* 0x0000000118177824 */ /* 0x001fca00078e0a17 */
[----:B------:R-:W-:-:S04]  /*2f10*/  I2FP.F32.S32 R23, R23 ;  /* 0x0000001700177245 */ /* 0x000fc80000201400 */
[-C--:B------:R-:W-:Y:S02]  /*2f20*/  FSETP.GTU.AND P1, PT, R11, R23.reuse, PT ;  /* 0x000000170b00720b */ /* 0x080fe40003f2c000 */
[----:B------:R-:W-:Y:S02]  /*2f30*/  FSETP.GEU.AND P0, PT, R22, R23, PT ;  /* 0x000000171600720b */ /* 0x000fe40003f0e000 */
[----:B------:R-:W-:-:S09]  /*2f40*/  FSEL R20, R23, R11, !P1 ;  /* 0x0000000b17147208 */ /* 0x000fd20004800000 */
[----:B------:R-:W-:Y:S01]  /*2f50*/  @P1 FSEL R11, R23, R22, !P0 ;  /* 0x00000016170b1208 */ /* 0x000fe20004000000 */
[----:B-1----:R-:W-:Y:S01]  /*2f60*/  IMAD R22, R18, 0x4, R0 ;  /* 0x0000000412167824 */ /* 0x002fe200078e0200 */
[----:B------:R-:W0:Y:S05]  /*2f70*/  LDS.U8 R23, [R12+UR11+0x13] ;  /* 0x0000130b0c177984 */ /* 0x000e2a0008000000 */
[----:B------:R-:W-:Y:S01]  /*2f80*/  LDS R22, [R22] ;  /* 0x0000000016167984 */ /* 0x000fe20000000800 */
[----:B--2---:R-:W-:Y:S02]  /*2f90*/  IMAD.IADD R24, R27, 0x1, -R26 ;  /* 0x000000011b187824 */ /* 0x004fe400078e0a1a */
[----:B------:R-:W-:Y:S01]  /*2fa0*/  IMAD R26, R16, 0x4, R0 ;  /* 0x00000004101a7824 */ /* 0x000fe200078e0200 */
        /* <DEDUP_REMOVED lines=16> */
[----:B------:R-:W-:Y:S02]  /*30b0*/  @P4 FSEL R19, R11, R20, !P5 ;  /* 0x000000140b134208 */ /* 0x000fe40006800000 */
[----:B------:R-:W1:Y:S01]  /*30c0*/  LDS.U8 R11, [R12+UR11+0x15] ;  /* 0x0000150b0c0b7984 */ /* 0x000e620008000000 */
[----:B0-----:R-:W-:-:S03]  /*30d0*/  IMAD.IADD R29, R29, 0x1, -R24 ;  /* 0x000000011d1d7824 */ /* 0x001fc600078e0a18 */
[----:B------:R-:W0:Y:S02]  /*30e0*/  LDS R24, [R26] ;  /* 0x000000001a187984 */ /* 0x000e240000000800 */
[----:B------:R-:W-:Y:S02]  /*30f0*/  I2FP.F32.S32 R29, R29 ;  /* 0x0000001d001d7245 */ /* 0x000fe40000201400 */
[----:B------:R-:W-:Y:S02]  /*3100*/  LDS.U16 R26, [R3+0x2a] ;  /* 0x00002a00031a7984 */ /* 0x000fe40000000400 */
[-C--:B------:R-:W-:Y:S02]  /*3110*/  FSETP.GTU.AND P5, PT, R22, R29.reuse, PT ;  /* 0x0000001d1600720b */ /* 0x080fe40003fac000 */
[----:B------:R-:W-:Y:S02]  /*3120*/  FSETP.GEU.AND P2, PT, R19, R29, PT ;  /* 0x0000001d1300720b */ /* 0x000fe40003f4e000 */
[----:B------:R-:W-:-:S09]  /*3130*/  FSEL R20, R29, R22, !P5 ;  /* 0x000000161d147208 */ /* 0x000fd20006800000 */
[----:B------:R-:W-:Y:S02]  /*3140*/  @P5 FSEL R22, R29, R19, !P2 ;  /* 0x000000131d165208 */ /* 0x000fe40005000000 */
[----:B------:R-:W-:Y:S02]  /*3150*/  @P5 SEL R23, R18, R15, !P4 ;  /* 0x0000000f12175207 */ /* 0x000fe40006000000 */
[----:B------:R-:W2:Y:S01]  /*3160*/  LDS.U8 R15, [R12+UR11+0x1a] ;  /* 0x00001a0b0c0f7984 */ /* 0x000ea20008000000 */
[----:B-1----:R-:W-:-:S06]  /*3170*/  IMAD R29, R11, 0x4, R0 ;  /* 0x000000040b1d7824 */ /* 0x002fcc00078e0200 */
[----:B------:R-:W1:Y:S01]  /*3180*/  LDS R29, [R29] ;  /* 0x000000001d1d7984 */ /* 0x000e620000000800 */
[----:B0-----:R-:W-:-:S03]  /*3190*/  IMAD.IADD R24, R27, 0x1, -R24 ;  /* 0x000000011b187824 */ /* 0x001fc600078e0a18 */
[----:B------:R-:W-:Y:S02]  /*31a0*/  LDS.U16 R27, [R3+0x2c] ;  /* 0x00002c00031b7984 */ /* 0x000fe40000000400 */
[----:B------:R-:W-:-:S04]  /*31b0*/  I2FP.F32.S32 R13, R24 ;  /* 0x00000018000d7245 */ /* 0x000fc80000201400 */
[-C--:B------:R-:W-:Y:S02]  /*31c0*/  FSETP.GTU.AND P3, PT, R20, R13.reuse, PT ;  /* 0x0000000d1400720b */ /* 0x080fe40003f6c000 */
[----:B------:R-:W-:Y:S02]  /*31d0*/  FSETP.GEU.AND P2, PT, R22, R13, PT ;  /* 0x0000000d1600720b */ /* 0x000fe40003f4e000 */
[----:B------:R-:W-:-:S09]  /*31e0*/  FSEL R19, R13, R20, !P3 ;  /* 0x000000140d137208 */ /* 0x000fd20005800000 */
[----:B------:R-:W-:Y:S01]  /*31f0*/  @P3 FSEL R20, R13, R22, !P2 ;  /* 0x000000160d143208 */ /* 0x000fe20005000000 */
[--C-:B------:R-:W-:Y:S01]  /*3200*/  IMAD R22, R17, 0x4, R0.reuse ;  /* 0x0000000411167824 */ /* 0x100fe200078e0200 */
[----:B------:R-:W0:Y:S01]  /*3210*/  LDS.U8 R13, [R12+UR11+0x17] ;  /* 0x0000170b0c0d7984 */ /* 0x000e220008000000 */
[----:B--2---:R-:W-:-:S04]  /*3220*/  IMAD R28, R15, 0x4, R0 ;  /* 0x000000040f1c7824 */ /* 0x004fc800078e0200 */
[----:B------:R-:W2:Y:S01]  /*3230*/  LDS R22, [R22] ;  /* 0x0000000016167984 */ /* 0x000ea20000000800 */
[----:B-1----:R-:W-:-:S03]  /*3240*/  IMAD.IADD R26, R26, 0x1, -R29 ;  /* 0x000000011a1a7824 */ /* 0x002fc600078e0a1d */
[----:B------:R-:W-:Y:S02]  /*3250*/  LDS.U16 R29, [R3+0x2e] ;  /* 0x00002e00031d7984 */ /* 0x000fe40000000400 */
[----:B------:R-:W-:-:S04]  /*3260*/  I2FP.F32.S32 R26, R26 ;  /* 0x0000001a001a7245 */ /* 0x000fc80000201400 */
[-C--:B------:R-:W-:Y:S02]  /*3270*/  FSETP.GTU.AND P2, PT, R19, R26.reuse, PT ;  /* 0x0000001a1300720b */ /* 0x080fe40003f4c000 */
[----:B------:R-:W-:Y:S02]  /*3280*/  FSETP.GEU.AND P0, PT, R20, R26, PT ;  /* 0x0000001a1400720b */ /* 0x000fe40003f0e000 */
[----:B------:R-:W-:-:S09]  /*3290*/  FSEL R21, R26, R19, !P2 ;  /* 0x000000131a157208 */ /* 0x000fd20005000000 */
[----:B------:R-:W-:Y:S02]  /*32a0*/  @P2 FSEL R19, R26, R20, !P0 ;  /* 0x000000141a132208 */ /* 0x000fe40004000000 */
[----:B------:R-:W-:Y:S02]  /*32b0*/  @P2 SEL R11, R16, R23, !P3 ;  /* 0x00000017100b2207 */ /* 0x000fe40005800000 */
[----:B------:R-:W-:Y:S01]  /*32c0*/  LDS.U8 R16, [R12+UR11+0x1c] ;  /* 0x00001c0b0c107984 */ /* 0x000fe20008000000 */
[----:B0-----:R-:W-:Y:S02]  /*32d0*/  IMAD R24, R13, 0x4, R0 ;  /* 0x000000040d187824 */ /* 0x001fe400078e0200 */
[----:B--2---:R-:W-:-:S04]  /*32e0*/  IMAD.IADD R22, R27, 0x1, -R22 ;  /* 0x000000011b167824 */ /* 0x004fc800078e0a16 */
[----:B------:R-:W0:Y:S01]  /*32f0*/  LDS R24, [R24] ;  /* 0x0000000018187984 */ /* 0x000e220000000800 */
[----:B------:R-:W-:-:S03]  /*3300*/  I2FP.F32.S32 R22, R22 ;  /* 0x0000001600167245 */ /* 0x000fc60000201400 */
[----:B------:R-:W-:Y:S01]  /*3310*/  LDS.U16 R27, [R3+0x30] ;  /* 0x00003000031b7984 */ /* 0x000fe20000000400 */
[-C--:B------:R-:W-:Y:S02]  /*3320*/  FSETP.GTU.AND P0, PT, R21, R22.reuse, PT ;  /* 0x000000161500720b */ /* 0x080fe40003f0c000 */
[----:B------:R-:W-:Y:S02]  /*3330*/  FSETP.GEU.AND P1, PT, R19, R22, PT ;  /* 0x000000161300720b */ /* 0x000fe40003f2e000 */
[----:B------:R-:W-:-:S09]  /*3340*/  FSEL R20, R22, R21, !P0 ;  /* 0x0000001516147208 */ /* 0x000fd20004000000 */
[----:B------:R-:W-:Y:S01]  /*3350*/  @P0 FSEL R21, R22, R19, !P1 ;  /* 0x0000001316150208 */ /* 0x000fe20004800000 */
[----:B------:R-:W-:Y:S01]  /*3360*/  IMAD R22, R14, 0x4, R0 ;  /* 0x000000040e167824 */ /* 0x000fe200078e0200 */
[----:B------:R-:W1:Y:S05]  /*3370*/  LDS.U8 R19, [R12+UR11+0x19] ;  /* 0x0000190b0c137984 */ /* 0x000e6a0008000000 */
[----:B------:R-:W2:Y:S01]  /*3380*/  LDS R22, [R22] ;  /* 0x0000000016167984 */ /* 0x000ea20000000800 */
[----:B0-----:R-:W-:-:S05]  /*3390*/  IMAD.IADD R29, R29, 0x1, -R24 ;  /* 0x000000011d1d7824 */ /* 0x001fca00078e0a18 */
[----:B------:R-:W-:-:S04]  /*33a0*/  I2FP.F32.S32 R29, R29 ;  /* 0x0000001d001d7245 */ /* 0x000fc80000201400 */
[-C--:B------:R-:W-:Y:S02]  /*33b0*/  FSETP.GTU.AND P1, PT, R20, R29.reuse, PT ;  /* 0x0000001d1400720b */ /* 0x080fe40003f2c000 */
[----:B------:R-:W-:Y:S02]  /*33c0*/  FSETP.GEU.AND P4, PT, R21, R29, PT ;  /* 0x0000001d1500720b */ /* 0x000fe40003f8e000 */
[----:B------:R-:W-:-:S09]  /*33d0*/  FSEL R18, R29, R20, !P1 ;  /* 0x000000141d127208 */ /* 0x000fd20004800000 */
[----:B------:R-:W-:Y:S01]  /*33e0*/  @P1 FSEL R20, R29, R21, !P4 ;  /* 0x000000151d141208 */ /* 0x000fe20006000000 */
[----:B-1----:R-:W-:Y:S01]  /*33f0*/  IMAD R24, R19, 0x4, R0 ;  /* 0x0000000413187824 */ /* 0x002fe200078e0200 */
[----:B------:R-:W-:Y:S01]  /*3400*/  LDS.U16 R29, [R3+0x32] ;  /* 0x00003200031d7984 */ /* 0x000fe20000000400 */
[----:B------:R-:W-:Y:S01]  /*3410*/  @P1 SEL R13, R17, R11, !P0 ;  /* 0x0000000b110d1207 */ /* 0x000fe20004000000 */
[----:B--2---:R-:W-:-:S03]  /*3420*/  IMAD.IADD R22, R27, 0x1, -R22 ;  /* 0x000000011b167824 */ /* 0x004fc600078e0a16 */
[----:B------:R-:W0:Y:S02]  /*3430*/  LDS R24, [R24] ;  /* 0x0000000018187984 */ /* 0x000e240000000800 */
[----:B------:R-:W-:Y:S02]  /*3440*/  I2FP.F32.S32 R21, R22 ;  /* 0x0000001600157245 */ /* 0x000fe40000201400 */
[----:B------:R-:W-:Y:S02]  /*3450*/  LDS.U16 R27, [R3+0x34] ;  /* 0x00003400031b7984 */ /* 0x000fe40000000400 */
[-C--:B------:R-:W-:Y:S02]  /*3460*/  FSETP.GTU.AND P5, PT, R18, R21.reuse, PT ;  /* 0x000000151200720b */ /* 0x080fe40003fac000 */
[----:B------:R-:W-:Y:S01]  /*3470*/  LDS.U8 R11, [R12+UR11+0x1f] ;  /* 0x00001f0b0c0b7984 */ /* 0x000fe20008000000 */
[----:B------:R-:W-:Y:S02]  /*3480*/  FSETP.GEU.AND P4, PT, R20, R21, PT ;  /* 0x000000151400720b */ /* 0x000fe40003f8e000 */
[----:B------:R-:W-:-:S08]  /*3490*/  FSEL R22, R21, R18, !P5 ;  /* 0x0000001215167208 */ /* 0x000fd00006800000 */
[----:B------:R-:W-:Y:S02]  /*34a0*/  @P5 FSEL R18, R21, R20, !P4 ;  /* 0x0000001415125208 */ /* 0x000fe40006000000 */
[----:B------:R-:W1:Y:S01]  /*34b0*/  LDS.U8 R21, [R12+UR11+0x1b] ;  /* 0x00001b0b0c157984 */ /* 0x000e620008000000 */
[----:B0-----:R-:W-:-:S03]  /*34c0*/  IMAD.IADD R29, R29, 0x1, -R24 ;  /* 0x000000011d1d7824 */ /* 0x001fc600078e0a18 */
[----:B------:R-:W0:Y:S02]  /*34d0*/  LDS R24, [R28] ;  /* 0x000000001c187984 */ /* 0x000e240000000800 */
[----:B------:R-:W-:-:S04]  /*34e0*/  I2FP.F32.S32 R29, R29 ;  /* 0x0000001d001d7245 */ /* 0x000fc80000201400 */
[-C--:B------:R-:W-:Y:S02]  /*34f0*/  FSETP.GTU.AND P4, PT, R22, R29.reuse, PT ;  /* 0x0000001d1600720b */ /* 0x080fe40003f8c000 */
[----:B------:R-:W-:Y:S02]  /*3500*/  FSETP.GEU.AND P2, PT, R18, R29, PT ;  /* 0x0000001d1200720b */ /* 0x000fe40003f4e000 */
[----:B------:R-:W-:-:S09]  /*3510*/  FSEL R20, R29, R22, !P4 ;  /* 0x000000161d147208 */ /* 0x000fd20006000000 */
[----:B------:R-:W-:Y:S01]  /*3520*/  @P4 FSEL R22, R29, R18, !P2 ;  /* 0x000000121d164208 */ /* 0x000fe20005000000 */
[----:B-1----:R-:W-:Y:S01]  /*3530*/  IMAD R26, R21, 0x4, R0 ;  /* 0x00000004151a7824 */ /* 0x002fe200078e0200 */
[----:B------:R-:W-:Y:S01]  /*3540*/  LDS.U16 R29, [R3+0x36] ;  /* 0x00003600031d7984 */ /* 0x000fe20000000400 */
[----:B------:R-:W-:-:S04]  /*3550*/  @P4 SEL R19, R14, R13, !P5 ;  /* 0x0000000d0e134207 */ /* 0x000fc80006800000 */
        /* <DEDUP_REMOVED lines=9> */
[----:B------:R-:W0:Y:S01]  /*35f0*/  LDS.U8 R23, [R12+UR11+0x1d] ;  /* 0x00001d0b0c177984 */ /* 0x000e220008000000 */
[----:B-1----:R-:W-:-:S03]  /*3600*/  IMAD.IADD R29, R29, 0x1, -R26 ;  /* 0x000000011d1d7824 */ /* 0x002fc600078e0a1a */
[----:B------:R-:W1:Y:S02]  /*3610*/  LDS.U16 R22, [R3+0x38] ;  /* 0x0000380003167984 */ /* 0x000e640000000400 */
[----:B------:R-:W-:-:S04]  /*3620*/  I2FP.F32.S32 R29, R29 ;  /* 0x0000001d001d7245 */ /* 0x000fc80000201400 */
[-C--:B------:R-:W-:Y:S02]  /*3630*/  FSETP.GTU.AND P3, PT, R18, R29.reuse, PT ;  /* 0x0000001d1200720b */ /* 0x080fe40003f6c000 */
[----:B------:R-:W-:Y:S02]  /*3640*/  FSETP.GEU.AND P0, PT, R20, R29, PT ;  /* 0x0000001d1400720b */ /* 0x000fe40003f0e000 */
[----:B------:R-:W-:-:S09]  /*3650*/  FSEL R17, R29, R18, !P3 ;  /* 0x000000121d117208 */ /* 0x000fd20005800000 */
[----:B------:R-:W-:Y:S02]  /*3660*/  @P3 FSEL R18, R29, R20, !P0 ;  /* 0x000000141d123208 */ /* 0x000fe40004000000 */
[----:B------:R-:W2:Y:S01]  /*3670*/  LDS.U8 R20, [R12+UR11+0x1e] ;  /* 0x00001e0b0c147984 */ /* 0x000ea20008000000 */
[----:B------:R-:W-:Y:S02]  /*3680*/  @P3 SEL R21, R15, R19, !P2 ;  /* 0x000000130f153207 */ /* 0x000fe40005000000 */
[----:B------:R-:W-:Y:S01]  /*3690*/  LOP3.LUT R15, R6, 0xe0, RZ, 0xc0, !PT ;  /* 0x000000e0060f7812 */ /* 0x000fe200078ec0ff */
[----:B------:R-:W-:Y:S03]  /*36a0*/  LDS.U16 R29, [R3+0x3a] ;  /* 0x00003a00031d7984 */ /* 0x000fe60000000400 */
[----:B------:R-:W-:Y:S01]  /*36b0*/  ISETP.NE.AND P2, PT, R2, R15, PT ;  /* 0x0000000f0200720c */ /* 0x000fe20003f45270 */
[----:B------:R-:W-:Y:S01]  /*36c0*/  LDS.U16 R12, [R3+0x3e] ;  /* 0x00003e00030c7984 */ /* 0x000fe20000000400 */
[----:B0-----:R-:W-:-:S02]  /*36d0*/  IMAD R24, R23, 0x4, R0 ;  /* 0x0000000417187824 */ /* 0x001fc400078e0200 */
[----:B-1----:R-:W-:-:S04]  /*36e0*/  IMAD.IADD R22, R22, 0x1, -R27 ;  /* 0x0000000116167824 */ /* 0x002fc800078e0a1b */
[----:B------:R-:W0:Y:S01]  /*36f0*/  LDS R24, [R24] ;  /* 0x0000000018187984 */ /* 0x000e220000000800 */
[----:B------:R-:W-:-:S04]  /*3700*/  I2FP.F32.S32 R26, R22 ;  /* 0x00000016001a7245 */ /* 0x000fc80000201400 */
[-C--:B------:R-:W-:Y:S02]  /*3710*/  FSETP.GTU.AND P1, PT, R17, R26.reuse, PT ;  /* 0x0000001a1100720b */ /* 0x080fe40003f2c000 */
[----:B------:R-:W-:Y:S02]  /*3720*/  FSETP.GEU.AND P0, PT, R18, R26, PT ;  /* 0x0000001a1200720b */ /* 0x000fe40003f0e000 */
[----:B------:R-:W-:-:S09]  /*3730*/  FSEL R22, R26, R17, !P1 ;  /* 0x000000111a167208 */ /* 0x000fd20004800000 */
[----:B------:R-:W-:Y:S01]  /*3740*/  @P1 FSEL R17, R26, R18, !P0 ;  /* 0x000000121a111208 */ /* 0x000fe20004000000 */
[----:B--2---:R-:W-:Y:S01]  /*3750*/  IMAD R27, R20, 0x4, R0 ;  /* 0x00000004141b7824 */ /* 0x004fe200078e0200 */
        /* <DEDUP_REMOVED lines=10> */
[----:B------:R-:W-:Y:S01]  /*3800*/  @P6 SEL R23, R16, R21, !P1 ;  /* 0x0000001510176207 */ /* 0x000fe20004800000 */
[----:B-1----:R-:W-:-:S05]  /*3810*/  IMAD.IADD R18, R18, 0x1, -R27 ;  /* 0x0000000112127824 */ /* 0x002fca00078e0a1b */
[----:B------:R-:W-:-:S04]  /*3820*/  I2FP.F32.S32 R17, R18 ;  /* 0x0000001200117245 */ /* 0x000fc80000201400 */
[-C--:B------:R-:W-:Y:S02]  /*3830*/  FSETP.GTU.AND P0, PT, R24, R17.reuse, PT ;  /* 0x000000111800720b */ /* 0x080fe40003f0c000 */
[----:B------:R-:W-:Y:S02]  /*3840*/  FSETP.GEU.AND P5, PT, R22, R17, PT ;  /* 0x000000111600720b */ /* 0x000fe40003fae000 */
[----:B------:R-:W-:Y:S01]  /*3850*/  FSEL R18, R17, R24, !P0 ;  /* 0x0000001811127208 */ /* 0x000fe20004000000 */
[----:B0-----:R-:W-:-:S08]  /*3860*/  IMAD.IADD R12, R12, 0x1, -R29 ;  /* 0x000000010c0c7824 */ /* 0x001fd000078e0a1d */
[----:B------:R-:W-:Y:S02]  /*3870*/  @P0 FSEL R24, R17, R22, !P5 ;  /* 0x0000001611180208 */ /* 0x000fe40006800000 */
[----:B------:R-:W-:-:S04]  /*3880*/  I2FP.F32.S32 R3, R12 ;  /* 0x0000000c00037245 */ /* 0x000fc80000201400 */
[-C--:B------:R-:W-:Y:S02]  /*3890*/  FSETP.GTU.AND P4, PT, R18, R3.reuse, PT ;  /* 0x000000031200720b */ /* 0x080fe40003f8c000 */
[----:B------:R-:W-:Y:S02]  /*38a0*/  FSETP.GEU.AND P1, PT, R24, R3, PT ;  /* 0x000000031800720b */ /* 0x000fe40003f2e000 */
[----:B------:R-:W-:-:S09]  /*38b0*/  FSEL R13, R3, R18, !P4 ;  /* 0x00000012030d7208 */ /* 0x000fd20006000000 */
[----:B------:R-:W-:Y:S02]  /*38c0*/  @P4 SEL R11, R20, R23, !P0 ;  /* 0x00000017140b4207 */ /* 0x000fe40004000000 */
[----:B------:R-:W-:Y:S01]  /*38d0*/  @P4 FSEL R18, R3, R24, !P1 ;  /* 0x0000001803124208 */ /* 0x000fe20004800000 */
[----:B------:R-:W-:Y:S06]  /*38e0*/  @P2 BRA `(.L_x_31) ;  /* 0xffffffe800a82947 */ /* 0x000fec000383ffff */
[----:B------:R-:W-:Y:S05]  /*38f0*/  BSYNC.RECONVERGENT B3 ;  /* 0x0000000000037941 */ /* 0x000fea0003800200 */
.L_x_30:
[----:B------:R-:W-:-:S07]  /*3900*/  IMAD.MOV.U32 R2, RZ, RZ, R15 ;  /* 0x000000ffff027224 */ /* 0x000fce00078e000f */
.L_x_29:
[----:B------:R-:W-:Y:S05]  /*3910*/  BSYNC.RECONVERGENT B2 ;  /* 0x0000000000027941 */ /* 0x000fea0003800200 */
.L_x_28:
[----:B------:R-:W-:-:S04]  /*3920*/  LOP3.LUT R17, R6, 0x1f, RZ, 0xc0, !PT ;  /* 0x0000001f06117812 */ /* 0x000fc800078ec0ff */
[----:B------:R-:W-:-:S13]  /*3930*/  ISETP.NE.AND P0, PT, R17, RZ, PT ;  /* 0x000000ff1100720c */ /* 0x000fda0003f05270 */
[----:B------:R-:W-:Y:S05]  /*3940*/  @!P0 BRA `(.L_x_27) ;  /* 0x0000001c00188947 */ /* 0x000fea0003800000 */
[----:B------:R-:W-:Y:S01]  /*3950*/  IMAD.IADD R2, R2, 0x1, R5 ;  /* 0x0000000102027824 */ /* 0x000fe200078e0205 */
[----:B------:R-:W0:Y:S01]  /*3960*/  S2R R3, SR_CgaCtaId ;  /* 0x0000000000037919 */ /* 0x000e220000008800 */
[----:B------:R-:W-:Y:S02]  /*3970*/  MOV R0, 0x400 ;  /* 0x0000040000007802 */ /* 0x000fe40000000f00 */
[----:B------:R-:W-:Y:S01]  /*3980*/  ISETP.NE.AND P2, PT, R17, 0x1, PT ;  /* 0x000000011100780c */ /* 0x000fe20003f45270 */
[----:B------:R-:W1:Y:S02]  /*3990*/  LDS.U8 R12, [R2+UR11] ;  /* 0x0000000b020c7984 */ /* 0x000e640008000000 */
[----:B------:R-:W-:-:S05]  /*39a0*/  VIADD R0, R0, 0x10 ;  /* 0x0000001000007836 */ /* 0x000fca0000000000 */
[----:B0-----:R-:W-:Y:S01]  /*39b0*/  LEA R3, R3, R0, 0x18 ;  /* 0x0000000003037211 */ /* 0x001fe200078ec0ff */
[----:B------:R-:W-:-:S05]  /*39c0*/  IMAD R0, R2, 0x2, R7 ;  /* 0x0000000202007824 */ /* 0x000fca00078e0207 */
[----:B------:R-:W-:Y:S01]  /*39d0*/  LDS.U16 R14, [R0] ;  /* 0x00000000000e7984 */ /* 0x000fe20000000400 */
[----:B-1----:R-:W-:-:S06]  /*39e0*/  IMAD R15, R12, 0x4, R3 ;  /* 0x000000040c0f7824 */ /* 0x002fcc00078e0203 */
[----:B------:R-:W0:Y:S02]  /*39f0*/  LDS R15, [R15] ;  /* 0x000000000f0f7984 */ /* 0x000e240000000800 */
[----:B0-----:R-:W-:-:S05]  /*3a00*/  IMAD.IADD R14, R14, 0x1, -R15 ;  /* 0x000000010e0e7824 */ /* 0x001fca00078e0a0f */
[----:B------:R-:W-:-:S04]  /*3a10*/  I2FP.F32.S32 R14, R14 ;  /* 0x0000000e000e7245 */ /* 0x000fc80000201400 */
[-C--:B------:R-:W-:Y:S02]  /*3a20*/  FSETP.GTU.AND P0, PT, R13, R14.reuse, PT ;  /* 0x0000000e0d00720b */ /* 0x080fe40003f0c000 */
[----:B------:R-:W-:Y:S02]  /*3a30*/  FSETP.GEU.AND P1, PT, R18, R14, PT ;  /* 0x0000000e1200720b */ /* 0x000fe40003f2e000 */
[----:B------:R-:W-:Y:S02]  /*3a40*/  FSEL R16, R14, R13, !P0 ;  /* 0x0000000d0e107208 */ /* 0x000fe40004000000 */
[----:B------:R-:W-:-:S07]  /*3a50*/  SEL R11, R12, R11, !P0 ;  /* 0x0000000b0c0b7207 */ /* 0x000fce0004000000 */
[----:B------:R-:W-:-:S05]  /*3a60*/  @P0 FSEL R13, R14, R18, !P1 ;  /* 0x000000120e0d0208 */ /* 0x000fca0004800000 */
[----:B------:R-:W-:Y:S02]  /*3a70*/  IMAD.MOV.U32 R18, RZ, RZ, R13 ;  /* 0x000000ffff127224 */ /* 0x000fe400078e000d */
[----:B------:R-:W-:Y:S01]  /*3a80*/  IMAD.MOV.U32 R13, RZ, RZ, R16 ;  /* 0x000000ffff0d7224 */ /* 0x000fe200078e0010 */
[----:B------:R-:W-:Y:S06]  /*3a90*/  @!P2 BRA `(.L_x_27) ;  /* 0x0000001800c4a947 */ /* 0x000fec0003800000 */
[----:B------:R-:W0:Y:S01]  /*3aa0*/  LDS.U8 R12, [R2+UR11+0x1] ;  /* 0x0000010b020c7984 */ /* 0x000e220008000000 */
[----:B------:R-:W-:-:S03]  /*3ab0*/  ISETP.NE.AND P2, PT, R17, 0x2, PT ;  /* 0x000000021100780c */ /* 0x000fc60003f45270 */
[----:B------:R-:W-:Y:S01]  /*3ac0*/  LDS.U16 R13, [R0+0x2] ;  /* 0x00000200000d7984 */ /* 0x000fe20000000400 */
[----:B0-----:R-:W-:-:S06]  /*3ad0*/  IMAD R14, R12, 0x4, R3 ;  /* 0x000000040c0e7824 */ /* 0x001fcc00078e0203 */
        /* <DEDUP_REMOVED lines=416> */
[----:B------:R-:W0:Y:S04]  /*54e0*/  LDS.U8 R2, [R2+UR11+0x1e] ;  /* 0x00001e0b02027984 */ /* 0x000e280008000000 */
        /* <DEDUP_REMOVED lines=11> */
[----:B------:R-:W-:-:S07]  /*55a0*/  IMAD.MOV.U32 R13, RZ, RZ, R14 ;  /* 0x000000ffff0d7224 */ /* 0x000fce00078e000e */
.L_x_27:
[----:B------:R-:W-:Y:S05]  /*55b0*/  BSYNC.RECONVERGENT B1 ;  /* 0x0000000000017941 */ /* 0x000fea0003800200 */
.L_x_26:
[----:B------:R-:W0:Y:S01]  /*55c0*/  S2UR UR5, SR_CgaCtaId ;  /* 0x00000000000579c3 */ /* 0x000e220000008800 */
[----:B------:R-:W-:Y:S01]  /*55d0*/  UMOV UR4, 0x400 ;  /* 0x0000040000047882 */ /* 0x000fe20000000000 */
[----:B------:R-:W-:Y:S01]  /*55e0*/  FSETP.NEU.AND P0, PT, R18, -9999999, PT ;  /* 0xcb18967f1200780b */ /* 0x000fe20003f0d000 */
[----:B------:R-:W-:Y:S01]  /*55f0*/  IMAD.U32 R2, RZ, RZ, UR6 ;  /* 0x00000006ff027e24 */ /* 0x000fe2000f8e00ff */
[----:B------:R-:W-:Y:S01]  /*5600*/  LEA R12, R11, UR10, 0x2 ;  /* 0x0000000a0b0c7c11 */ /* 0x000fe2000f8e10ff */
[----:B------:R-:W-:Y:S01]  /*5610*/  IMAD.U32 R3, RZ, RZ, UR7 ;  /* 0x00000007ff037e24 */ /* 0x000fe2000f8e00ff */
[----:B------:R-:W-:-:S05]  /*5620*/  FSEL R0, R13, R18, !P0 ;  /* 0x000000120d007208 */ /* 0x000fca0004000000 */
[----:B------:R-:W-:Y:S01]  /*5630*/  FADD R0, -R0, R13 ;  /* 0x0000000d00007221 */ /* 0x000fe20000000100 */
[----:B------:R-:W-:Y:S01]  /*5640*/  IMAD.MOV.U32 R13, RZ, RZ, 0x1 ;  /* 0x00000001ff0d7424 */ /* 0x000fe200078e00ff */
[----:B0-----:R-:W-:-:S09]  /*5650*/  ULEA UR4, UR5, UR4, 0x18 ;  /* 0x0000000405047291 */ /* 0x001fd2000f8ec0ff */
[----:B------:R-:W0:Y:S02]  /*5660*/  LDS R15, [UR4] ;  /* 0x00000004ff0f7984 */ /* 0x000e240008000800 */
[----:B------:R-:W1:Y:S02]  /*5670*/  LDCU UR4, c[0x0][0x380] ;  /* 0x00007000ff0477ac */ /* 0x000e640008000800 */
[----:B------:R2:W-:Y:S01]  /*5680*/  ATOMS.MAX.S32 RZ, [R12], R13 ;  /* 0x0000000d0cff738c */ /* 0x0005e20001000200 */
[----:B-1----:R-:W-:-:S04]  /*5690*/  IMAD R17, R11, UR4, R4 ;  /* 0x000000040b117c24 */ /* 0x002fc8000f8e0204 */
[----:B------:R-:W-:-:S04]  /*56a0*/  IMAD.WIDE R2, R17, 0x4, R2 ;  /* 0x0000000411027825 */ /* 0x000fc800078e0202 */
[----:B0-----:R-:W-:-:S05]  /*56b0*/  FADD R15, R0, R15 ;  /* 0x0000000f000f7221 */ /* 0x001fca0000000000 */
[----:B------:R2:W-:Y:S02]  /*56c0*/  STG.E desc[UR14][R2.64], R15 ;  /* 0x0000000f02007986 */ /* 0x0005e4000c10190e */
.L_x_25:
[----:B------:R-:W-:Y:S05]  /*56d0*/  BSYNC.RECONVERGENT B0 ;  /* 0x0000000000007941 */ /* 0x000fea0003800200 */
.L_x_24:
[----:B------:R-:W-:Y:S01]  /*56e0*/  BAR.SYNC.DEFER_BLOCKING 0x0 ;  /* 0x0000000000007b1d */ /* 0x000fe20000010000 */
[----:B------:R-:W-:-:S05]  /*56f0*/  LEA R0, R4, UR10, 0x2 ;  /* 0x0000000a04007c11 */ /* 0x000fca000f8e10ff */
[----:B------:R-:W-:Y:S01]  /*5700*/  BSSY.RECONVERGENT B0, `(.L_x_32) ;  /* 0x00002b8000007945 */ /* 0x000fe20003800200 */
[----:B------:R-:W0:Y:S02]  /*5710*/  LDS R0, [R0] ;  /* 0x0000000000007984 */ /* 0x000e240000000800 */
[----:B0-----:R-:W-:-:S13]  /*5720*/  ISETP.NE.AND P0, PT, R0, RZ, PT ;  /* 0x000000ff0000720c */ /* 0x001fda0003f05270 */
[----:B------:R-:W-:Y:S05]  /*5730*/  @!P0 BRA `(.L_x_33) ;  /* 0x0000002800d08947 */ /* 0x000fea0003800000 */
[----:B------:R-:W0:Y:S01]  /*5740*/  LDCU UR4, c[0x0][0x380] ;  /* 0x00007000ff0477ac */ /* 0x000e220008000800 */
[----:B------:R-:W-:Y:S02]  /*5750*/  IMAD.MOV.U32 R0, RZ, RZ, -0x1 ;  /* 0xffffffffff007424 */ /* 0x000fe400078e00ff */
[----:B------:R-:W-:Y:S01]  /*5760*/  IMAD.MOV.U32 R19, RZ, RZ, RZ ;  /* 0x000000ffff137224 */ /* 0x000fe200078e00ff */
[----:B0-----:R-:W-:-:S09]  /*5770*/  UISETP.GE.AND UP0, UPT, UR4, 0x1, UPT ;  /* 0x000000010400788c */ /* 0x001fd2000bf06270 */
[----:B------:R-:W-:Y:S05]  /*5780*/  BRA.U !UP0, `(.L_x_34) ;  /* 0x0000002908547547 */ /* 0x000fea000b800000 */
[----:B------:R-:W0:Y:S01]  /*5790*/  LDCU UR5, c[0x0][0x380] ;  /* 0x00007000ff0577ac */ /* 0x000e220008000800 */
[----:B------:R-:W-:Y:S02]  /*57a0*/  IMAD.MOV.U32 R19, RZ, RZ, RZ ;  /* 0x000000ffff137224 */ /* 0x000fe400078e00ff */
[----:B------:R-:W-:Y:S01]  /*57b0*/  IMAD.MOV.U32 R0, RZ, RZ, -0x1 ;  /* 0xffffffffff007424 */ /* 0x000fe200078e00ff */
[----:B------:R-:W-:Y:S01]  /*57c0*/  UISETP.GE.U32.AND UP0, UPT, UR4, 0x40, UPT ;  /* 0x000000400400788c */ /* 0x000fe2000bf06070 */
[----:B--2---:R-:W-:Y:S02]  /*57d0*/  IMAD.MOV.U32 R13, RZ, RZ, RZ ;  /* 0x000000ffff0d7224 */ /* 0x004fe400078e00ff */
[----:B0-----:R-:W-:-:S06]  /*57e0*/  IMAD R12, R4, UR5, RZ ;  /* 0x00000005040c7c24 */ /* 0x001fcc000f8e02ff */
[----:B------:R-:W-:Y:S05]  /*57f0*/  BRA.U !UP0, `(.L_x_35) ;  /* 0x00000011082c7547 */ /* 0x000fea000b800000 */
[----:B------:R-:W-:Y:S02]  /*5800*/  IMAD.MOV.U32 R19, RZ, RZ, RZ ;  /* 0x000000ffff137224 */ /* 0x000fe400078e00ff */
[----:B------:R-:W-:Y:S02]  /*5810*/  IMAD.MOV.U32 R0, RZ, RZ, -0x1 ;  /* 0xffffffffff007424 */ /* 0x000fe400078e00ff */
[----:B------:R-:W-:-:S07]  /*5820*/  IMAD.MOV.U32 R13, RZ, RZ, RZ ;  /* 0x000000ffff0d7224 */ /* 0x000fce00078e00ff */
.L_x_36:
[----:B------:R-:W-:Y:S02]  /*5830*/  IMAD.IADD R15, R12, 0x1, R13 ;  /* 0x000000010c0f7824 */ /* 0x000fe400078e020d */
[----:B------:R-:W-:Y:S02]  /*5840*/  IMAD.U32 R2, RZ, RZ, UR6 ;  /* 0x00000006ff027e24 */ /* 0x000fe4000f8e00ff */
[----:B------:R-:W-:Y:S02]  /*5850*/  IMAD.U32 R3, RZ, RZ, UR7 ;  /* 0x00000007ff037e24 */ /* 0x000fe4000f8e00ff */
[----:B------:R-:W-:-:S05]  /*5860*/  IMAD.WIDE.U32 R2, R15, 0x4, R2 ;  /* 0x000000040f027825 */ /* 0x000fca00078e0002 */
[----:B------:R-:W2:Y:S04]  /*5870*/  LDG.E R26, desc[UR14][R2.64] ;  /* 0x0000000e021a7981 */ /* 0x000ea8000c1e1900 */
[----:B------:R-:W3:Y:S04]  /*5880*/  LDG.E R23, desc[UR14][R2.64+0x4] ;  /* 0x0000040e02177981 */ /* 0x000ee8000c1e1900 */
[----:B------:R-:W4:Y:S04]  /*5890*/  LDG.E R24, desc[UR14][R2.64+0x8] ;  /* 0x0000080e02187981 */ /* 0x000f28000c1e1900 */
[----:B------:R-:W5:Y:S04]  /*58a0*/  LDG.E R22, desc[UR14][R2.64+0xc] ;  /* 0x00000c0e02167981 */ /* 0x000f68000c1e1900 */
[----:B------:R-:W5:Y:S04]  /*58b0*/  LDG.E R21, desc[UR14][R2.64+0x10] ;  /* 0x0000100e02157981 */ /* 0x000f68000c1e1900 */
[----:B------:R-:W5:Y:S04]  /*58c0*/  LDG.E R20, desc[UR14][R2.64+0x14] ;  /* 0x0000140e02147981 */ /* 0x000f68000c1e1900 */
[----:B------:R-:W5:Y:S04]  /*58d0*/  LDG.E R14, desc[UR14][R2.64+0x18] ;  /* 0x0000180e020e7981 */ /* 0x000f68000c1e1900 */
[----:B------:R-:W5:Y:S04]  /*58e0*/  LDG.E R15, desc[UR14][R2.64+0x1c] ;  /* 0x00001c0e020f7981 */ /* 0x000f68000c1e1900 */
[----:B------:R-:W5:Y:S04]  /*58f0*/  LDG.E R16, desc[UR14][R2.64+0x20] ;  /* 0x0000200e02107981 */ /* 0x000f68000c1e1900 */
[----:B------:R-:W5:Y:S04]  /*5900*/  LDG.E R17, desc[UR14][R2.64+0x24] ;  /* 0x0000240e02117981 */ /* 0x000f68000c1e1900 */
[----:B------:R-:W5:Y:S01]  /*5910*/  LDG.E R18, desc[UR14][R2.64+0x28] ;  /* 0x0000280e02127981 */ /* 0x000f62000c1e1900 */
[----:B--2---:R-:W-:-:S04]  /*5920*/  FSETP.GT.AND P0, PT, R26, R19, PT ;  /* 0x000000131a00720b */ /* 0x004fc80003f04000 */
[----:B------:R-:W-:Y:S02]  /*5930*/  FSEL R26, R26, R19, P0 ;  /* 0x000000131a1a7208 */ /* 0x000fe40000000000 */
[----:B------:R-:W2:Y:S02]  /*5940*/  LDG.E R19, desc[UR14][R2.64+0x2c] ;  /* 0x00002c0e02137981 */ /* 0x000ea4000c1e1900 */
[----:B---3--:R-:W-:-:S04]  /*5950*/  FSETP.GT.AND P1, PT, R23, R26, PT ;  /* 0x0000001a1700720b */ /* 0x008fc80003f24000 */
[----:B------:R-:W-:Y:S02]  /*5960*/  FSEL R27, R23, R26, P1 ;  /* 0x0000001a171b7208 */ /* 0x000fe40000800000 */
[----:B------:R-:W3:Y:S02]  /*5970*/  LDG.E R23, desc[UR14][R2.64+0x30] ;  /* 0x0000300e02177981 */ /* 0x000ee4000c1e1900 */
[----:B----4-:R-:W-:-:S04]  /*5980*/  FSETP.GT.AND P2, PT, R24, R27, PT ;  /* 0x0000001b1800720b */ /* 0x010fc80003f44000 */
[----:B------:R-:W-:Y:S02]  /*5990*/  FSEL R27, R24, R27, P2 ;  /* 0x0000001b181b7208 */ /* 0x000fe40001000000 */
[----:B------:R-:W4:Y:S02]  /*59a0*/  LDG.E R24, desc[UR14][R2.64+0x34] ;  /* 0x0000340e02187981 */ /* 0x000f24000c1e1900 */
[----:B-----5:R-:W-:-:S04]  /*59b0*/  FSETP.GT.AND P3, PT, R22, R27, PT ;  /* 0x0000001b1600720b */ /* 0x020fc80003f64000 */
[----:B------:R-:W-:Y:S02]  /*59c0*/  FSEL R26, R22, R27, P3 ;  /* 0x0000001b161a7208 */ /* 0x000fe40001800000 */
[----:B------:R-:W5:Y:S02]  /*59d0*/  LDG.E R22, desc[UR14][R2.64+0x38] ;  /* 0x0000380e02167981 */ /* 0x000f64000c1e1900 */
[----:B------:R-:W-:-:S04]  /*59e0*/  FSETP.GT.AND P4, PT, R21, R26, PT ;  /* 0x0000001a1500720b */ /* 0x000fc80003f84000 */
[----:B------:R-:W-:Y:S02]  /*59f0*/  FSEL R27, R21, R26, P4 ;  /* 0x0000001a151b7208 */ /* 0x000fe40002000000 */
[----:B------:R-:W5:Y:S02]  /*5a00*/  LDG.E R21, desc[UR14][R2.64+0x3c] ;  /* 0x00003c0e02157981 */ /* 0x000f64000c1e1900 */
[----:B------:R-:W-:-:S04]  /*5a10*/  FSETP.GT.AND P5, PT, R20, R27, PT ;  /* 0x0000001b1400720b */ /* 0x000fc80003fa4000 */
[----:B------:R-:W-:Y:S02]  /*5a20*/  FSEL R27, R20, R27, P5 ;  /* 0x0000001b141b7208 */ /* 0x000fe40002800000 */
[----:B------:R-:W5:Y:S02]  /*5a30*/  LDG.E R20, desc[UR14][R2.64+0x40] ;  /* 0x0000400e02147981 */ /* 0x000f64000c1e1900 */
[----:B------:R-:W-:-:S04]  /*5a40*/  FSETP.GT.AND P6, PT, R14, R27, PT ;  /* 0x0000001b0e00720b */ /* 0x000fc80003fc4000 */
[----:B------:R-:W-:Y:S02]  /*5a50*/  FSEL R26, R14, R27, P6 ;  /* 0x0000001b0e1a7208 */ /* 0x000fe40003000000 */
[----:B------:R-:W5:Y:S01]  /*5a60*/  LDG.E R14, desc[UR14][R2.64+0x44] ;  /* 0x0000440e020e7981 */ /* 0x000f62000c1e1900 */
[----:B------:R-:W-:Y:S02]  /*5a70*/  SEL R0, R13, R0, P0 ;  /* 0x000000000d007207 */ /* 0x000fe40000000000 */
[----:B------:R-:W-:-:S04]  /*5a80*/  FSETP.GT.AND P0, PT, R15, R26, PT ;  /* 0x0000001a0f00720b */ /* 0x000fc80003f04000 */
[----:B------:R-:W-:Y:S02]  /*5a90*/  FSEL R27, R15, R26, P0 ;  /* 0x0000001a0f1b7208 */ /* 0x000fe40000000000 */
[----:B------:R-:W5:Y:S01]  /*5aa0*/  LDG.E R15, desc[UR14][R2.64+0x48] ;  /* 0x0000480e020f7981 */ /* 0x000f62000c1e1900 */
[C---:B------:R-:W-:Y:S01]  /*5ab0*/  @P1 VIADD R0, R13.reuse, 0x1 ;  /* 0x000000010d001836 */ /* 0x040fe20000000000 */
[----:B------:R-:W-:Y:S01]  /*5ac0*/  FSETP.GT.AND P1, PT, R16, R27, PT ;  /* 0x0000001b1000720b */ /* 0x000fe20003f24000 */
[----:B------:R-:W-:-:S03]  /*5ad0*/  @P2 VIADD R0, R13, 0x2 ;  /* 0x000000020d002836 */ /* 0x000fc60000000000 */
[----:B------:R-:W-:Y:S02]  /*5ae0*/  FSEL R26, R16, R27, P1 ;  /* 0x0000001b101a7208 */ /* 0x000fe40000800000 */
[----:B------:R-:W5:Y:S02]  /*5af0*/  LDG.E R16, desc[UR14][R2.64+0x4c] ;  /* 0x00004c0e02107981 */ /* 0x000f64000c1e1900 */
[----:B------:R-:W-:Y:S01]  /*5b00*/  FSETP.GT.AND P2, PT, R17, R26, PT ;  /* 0x0000001a1100720b */ /* 0x000fe20003f44000 */
[----:B------:R-:W-:-:S03]  /*5b10*/  @P3 VIADD R0, R13, 0x3 ;  /* 0x000000030d003836 */ /* 0x000fc60000000000 */
[----:B------:R-:W-:Y:S02]  /*5b20*/  FSEL R27, R17, R26, P2 ;  /* 0x0000001a111b7208 */ /* 0x000fe40001000000 */
[----:B------:R-:W5:Y:S02]  /*5b30*/  LDG.E R17, desc[UR14][R2.64+0x50] ;  /* 0x0000500e02117981 */ /* 0x000f64000c1e1900 */
[----:B------:R-:W-:Y:S01]  /*5b40*/  FSETP.GT.AND P3, PT, R18, R27, PT ;  /* 0x0000001b1200720b */ /* 0x000fe20003f64000 */
[----:B------:R-:W-:-:S03]  /*5b50*/  @P4 VIADD R0, R13, 0x4 ;  /* 0x000000040d004836 */ /* 0x000fc60000000000 */
[----:B------:R-:W-:Y:S02]  /*5b60*/  FSEL R26, R18, R27, P3 ;  /* 0x0000001b121a7208 */ /* 0x000fe40001800000 */
[----:B------:R-:W5:Y:S01]  /*5b70*/  LDG.E R18, desc[UR14][R2.64+0x54] ;  /* 0x0000540e02127981 */ /* 0x000f62000c1e1900 */
[C---:B------:R-:W-:Y:S02]  /*5b80*/  @P5 VIADD R0, R13.reuse, 0x5 ;  /* 0x000000050d005836 */ /* 0x040fe40000000000 */
[C---:B------:R-:W-:Y:S02]  /*5b90*/  @P6 VIADD R0, R13.reuse, 0x6 ;  /* 0x000000060d006836 */ /* 0x040fe40000000000 */
[C---:B------:R-:W-:Y:S02]  /*5ba0*/  @P0 VIADD R0, R13.reuse, 0x7 ;  /* 0x000000070d000836 */ /* 0x040fe40000000000 */
[C---:B------:R-:W-:Y:S02]  /*5bb0*/  @P1 VIADD R0, R13.reuse, 0x8 ;  /* 0x000000080d001836 */ /* 0x040fe40000000000 */
[----:B------:R-:W-:-:S02]  /*5bc0*/  @P2 VIADD R0, R13, 0x9 ;  /* 0x000000090d002836 */ /* 0x000fc40000000000 */
[----:B------:R-:W-:Y:S01]  /*5bd0*/  @P3 VIADD R0, R13, 0xa ;  /* 0x0000000a0d003836 */ /* 0x000fe20000000000 */
        /* <DEDUP_REMOVED lines=18> */
[----:B------:R-:W-:Y:S01]  /*5d00*/  FSETP.GT.AND P3, PT, R14, R27, PT ;  /* 0x0000001b0e00720b */ /* 0x000fe20003f64000 */
[----:B------:R-:W-:-:S03]  /*5d10*/  @P4 VIADD R0, R13, 0xb ;  /* 0x0000000b0d004836 */ /* 0x000fc60000000000 */
[----:B------:R-:W-:Y:S02]  /*5d20*/  FSEL R26, R14, R27, P3 ;  /* 0x0000001b0e1a7208 */ /* 0x000fe40001800000 */
[----:B------:R-:W5:Y:S02]  /*5d30*/  LDG.E R14, desc[UR14][R2.64+0x70] ;  /* 0x0000700e020e7981 */ /* 0x000f64000c1e1900 */
        /* <DEDUP_REMOVED lines=134> */
[----:B------:R-:W5:Y:S04]  /*65a0*/  LDG.E R15, desc[UR14][R2.64+0xf8] ;  /* 0x0000f80e020f7981 */ /* 0x000f68000c1e1900 */
[----:B------:R-:W5:Y:S01]  /*65b0*/  LDG.E R26, desc[UR14][R2.64+0xfc] ;  /* 0x0000fc0e021a7981 */ /* 0x000f62000c1e1900 */
[C---:B------:R-:W-:Y:S01]  /*65c0*/  @P3 VIADD R0, R13.reuse, 0x2d ;  /* 0x0000002d0d003836 */ /* 0x040fe20000000000 */
[CC--:B------:R-:W-:Y:S01]  /*65d0*/  FSETP.GT.AND P3, PT, R16.reuse, R27.reuse, PT ;  /* 0x0000001b1000720b */ /* 0x0c0fe20003f64000 */
[C---:B------:R-:W-:Y:S02]  /*65e0*/  @P4 VIADD R0, R13.reuse, 0x2e ;  /* 0x0000002e0d004836 */ /* 0x040fe40000000000 */
[C---:B------:R-:W-:Y:S01]  /*65f0*/  @P5 VIADD R0, R13.reuse, 0x2f ;  /* 0x0000002f0d005836 */ /* 0x040fe20000000000 */
[----:B------:R-:W-:Y:S01]  /*6600*/  FSEL R16, R16, R27, P3 ;  /* 0x0000001b10107208 */ /* 0x000fe20001800000 */
[----:B------:R-:W-:-:S02]  /*6610*/  @P6 VIADD R0, R13, 0x30 ;  /* 0x000000300d006836 */ /* 0x000fc40000000000 */
[----:B------:R-:W-:Y:S01]  /*6620*/  @P0 VIADD R0, R13, 0x31 ;  /* 0x000000310d000836 */ /* 0x000fe20000000000 */
[-C--:B------:R-:W-:Y:S01]  /*6630*/  FSETP.GT.AND P4, PT, R17, R16.reuse, PT ;  /* 0x000000101100720b */ /* 0x080fe20003f84000 */
[C---:B------:R-:W-:Y:S02]  /*6640*/  @P1 VIADD R0, R13.reuse, 0x32 ;  /* 0x000000320d001836 */ /* 0x040fe40000000000 */
[----:B------:R-:W-:Y:S01]  /*6650*/  @P2 VIADD R0, R13, 0x33 ;  /* 0x000000330d002836 */ /* 0x000fe20000000000 */
[----:B------:R-:W-:Y:S01]  /*6660*/  FSEL R17, R17, R16, P4 ;  /* 0x0000001011117208 */ /* 0x000fe20002000000 */
[----:B------:R-:W-:-:S03]  /*6670*/  @P3 VIADD R0, R13, 0x34 ;  /* 0x000000340d003836 */ /* 0x000fc60000000000 */
[----:B------:R-:W-:-:S04]  /*6680*/  FSETP.GT.AND P5, PT, R18, R17, PT ;  /* 0x000000111200720b */ /* 0x000fc80003fa4000 */
[----:B------:R-:W-:Y:S01]  /*6690*/  FSEL R18, R18, R17, P5 ;  /* 0x0000001112127208 */ /* 0x000fe20002800000 */
[----:B------:R-:W-:-:S08]  /*66a0*/  @P4 VIADD R0, R13, 0x35 ;  /* 0x000000350d004836 */ /* 0x000fd00000000000 */
[----:B------:R-:W-:Y:S01]  /*66b0*/  @P5 VIADD R0, R13, 0x36 ;  /* 0x000000360d005836 */ /* 0x000fe20000000000 */
[----:B--2---:R-:W-:-:S04]  /*66c0*/  FSETP.GT.AND P6, PT, R19, R18, PT ;  /* 0x000000121300720b */ /* 0x004fc80003fc4000 */
[----:B------:R-:W-:-:S04]  /*66d0*/  FSEL R18, R19, R18, P6 ;  /* 0x0000001213127208 */ /* 0x000fc80003000000 */
[----:B---3--:R-:W-:-:S04]  /*66e0*/  FSETP.GT.AND P0, PT, R23, R18, PT ;  /* 0x000000121700720b */ /* 0x008fc80003f04000 */
[----:B------:R-:W-:Y:S01]  /*66f0*/  FSEL R23, R23, R18, P0 ;  /* 0x0000001217177208 */ /* 0x000fe20000000000 */
[----:B------:R-:W-:-:S03]  /*6700*/  @P6 VIADD R0, R13, 0x37 ;  /* 0x000000370d006836 */ /* 0x000fc60000000000 */
[----:B----4-:R-:W-:-:S04]  /*6710*/  FSETP.GT.AND P1, PT, R24, R23, PT ;  /* 0x000000171800720b */ /* 0x010fc80003f24000 */
[----:B------:R-:W-:Y:S01]  /*6720*/  FSEL R23, R24, R23, P1 ;  /* 0x0000001718177208 */ /* 0x000fe20000800000 */
[----:B------:R-:W-:-:S03]  /*6730*/  @P0 VIADD R0, R13, 0x38 ;  /* 0x000000380d000836 */ /* 0x000fc60000000000 */
[----:B-----5:R-:W-:-:S04]  /*6740*/  FSETP.GT.AND P2, PT, R22, R23, PT ;  /* 0x000000171600720b */ /* 0x020fc80003f44000 */
[----:B------:R-:W-:Y:S01]  /*6750*/  FSEL R22, R22, R23, P2 ;  /* 0x0000001716167208 */ /* 0x000fe20001000000 */
[----:B------:R-:W-:-:S03]  /*6760*/  @P1 VIADD R0, R13, 0x39 ;  /* 0x000000390d001836 */ /* 0x000fc60000000000 */
[----:B------:R-:W-:-:S04]  /*6770*/  FSETP.GT.AND P3, PT, R21, R22, PT ;  /* 0x000000161500720b */ /* 0x000fc80003f64000 */
        /* <DEDUP_REMOVED lines=13> */
[----:B------:R-:W-:-:S08]  /*6850*/  @P0 VIADD R0, R13, 0x3e ;  /* 0x0000003e0d000836 */ /* 0x000fd00000000000 */
[C---:B------:R-:W-:Y:S02]  /*6860*/  @P1 VIADD R0, R13.reuse, 0x3f ;  /* 0x0000003f0d001836 */ /* 0x040fe40000000000 */
[----:B------:R-:W-:-:S05]  /*6870*/  VIADD R13, R13, 0x40 ;  /* 0x000000400d0d7836 */ /* 0x000fca0000000000 */
[----:B------:R-:W-:-:S13]  /*6880*/  ISETP.NE.AND P0, PT, R13, R10, PT ;  /* 0x0000000a0d00720c */ /* 0x000fda0003f05270 */
[----:B------:R-:W-:Y:S05]  /*6890*/  @P0 BRA `(.L_x_36) ;  /* 0xffffffec00e40947 */ /* 0x000fea000383ffff */
[----:B------:R-:W-:-:S07]  /*68a0*/  IMAD.MOV.U32 R13, RZ, RZ, R10 ;  /* 0x000000ffff0d7224 */ /* 0x000fce00078e000a */
.L_x_35:
[----:B------:R-:W-:-:S13]  /*68b0*/  ISETP.NE.AND P0, PT, R25, RZ, PT ;  /* 0x000000ff1900720c */ /* 0x000fda0003f05270 */
[----:B------:R-:W-:Y:S05]  /*68c0*/  @!P0 BRA `(.L_x_34) ;  /* 0x0000001800048947 */ /* 0x000fea0003800000 */
[----:B------:R-:W-:Y:S02]  /*68d0*/  IMAD.IADD R15, R12, 0x1, R13 ;  /* 0x000000010c0f7824 */ /* 0x000fe400078e020d */
[----:B------:R-:W-:Y:S02]  /*68e0*/  IMAD.U32 R2, RZ, RZ, UR6 ;  /* 0x00000006ff027e24 */ /* 0x000fe4000f8e00ff */
[----:B------:R-:W-:Y:S02]  /*68f0*/  IMAD.U32 R3, RZ, RZ, UR7 ;  /* 0x00000007ff037e24 */ /* 0x000fe4000f8e00ff */
[----:B------:R-:W-:-:S06]  /*6900*/  IMAD.WIDE.U32 R2, R15, 0x4, R2 ;  /* 0x000000040f027825 */ /* 0x000fcc00078e0002 */
[----:B------:R-:W2:Y:S01]  /*6910*/  LDG.E R2, desc[UR14][R2.64] ;  /* 0x0000000e02027981 */ /* 0x000ea2000c1e1900 */
[----:B------:R-:W-:Y:S02]  /*6920*/  ISETP.NE.AND P1, PT, R25, 0x1, PT ;  /* 0x000000011900780c */ /* 0x000fe40003f25270 */
[----:B--2---:R-:W-:-:S04]  /*6930*/  FSETP.GT.AND P0, PT, R2, R19, PT ;  /* 0x000000130200720b */ /* 0x004fc80003f04000 */
[----:B------:R-:W-:Y:S02]  /*6940*/  FSEL R19, R2, R19, P0 ;  /* 0x0000001302137208 */ /* 0x000fe40000000000 */
[----:B------:R-:W-:-:S05]  /*6950*/  SEL R0, R13, R0, P0 ;  /* 0x000000000d007207 */ /* 0x000fca0000000000 */
[----:B------:R-:W-:Y:S05]  /*6960*/  @!P1 BRA `(.L_x_34) ;  /* 0x0000001400dc9947 */ /* 0x000fea0003800000 */
[----:B------:R-:W-:-:S05]  /*6970*/  IADD3 R12, P0, PT, R12, R13, RZ ;  /* 0x0000000d0c0c7210 */ /* 0x000fca0007f1e0ff */
[----:B------:R-:W-:Y:S01]  /*6980*/  IMAD.X R3, RZ, RZ, RZ, P0 ;  /* 0x000000ffff037224 */ /* 0x000fe200000e06ff */
[----:B------:R-:W-:-:S04]  /*6990*/  LEA R2, P0, R12, UR6, 0x2 ;  /* 0x000000060c027c11 */ /* 0x000fc8000f8010ff */
[----:B------:R-:W-:-:S05]  /*69a0*/  LEA.HI.X R3, R12, UR7, R3, 0x2, P0 ;  /* 0x000000070c037c11 */ /* 0x000fca00080f1403 */
[----:B------:R-:W2:Y:S01]  /*69b0*/  LDG.E R12, desc[UR14][R2.64+0x4] ;  /* 0x0000040e020c7981 */ /* 0x000ea2000c1e1900 */
[----:B------:R-:W-:Y:S02]  /*69c0*/  ISETP.NE.AND P1, PT, R25, 0x2, PT ;  /* 0x000000021900780c */ /* 0x000fe40003f25270 */
[----:B--2---:R-:W-:-:S04]  /*69d0*/  FSETP.GT.AND P0, PT, R12, R19, PT ;  /* 0x000000130c00720b */ /* 0x004fc80003f04000 */
[----:B------:R-:W-:-:S09]  /*69e0*/  FSEL R19, R12, R19, P0 ;  /* 0x000000130c137208 */ /* 0x000fd20000000000 */
[----:B------:R-:W-:Y:S01]  /*69f0*/  @P0 VIADD R0, R13, 0x1 ;  /* 0x000000010d000836 */ /* 0x000fe20000000000 */
[----:B------:R-:W-:Y:S06]  /*6a00*/  @!P1 BRA `(.L_x_34) ;  /* 0x0000001400b49947 */ /* 0x000fec0003800000 */
        /* <DEDUP_REMOVED lines=354> */
[----:B------:R-:W-:Y:S01]  /*8030*/  ISETP.NE.AND P2, PT, R25, 0x3e, PT ;  /* 0x0000003e1900780c */ /* 0x000fe20003f45270 */
[----:B------:R-:W2:-:S12]  /*8040*/  LDG.E R12, desc[UR14][R2.64+0xf4] ;  /* 0x0000f40e020c7981 */ /* 0x000e98000c1e1900 */
[----:B------:R-:W3:Y:S01]  /*8050*/  @P2 LDG.E R14, desc[UR14][R2.64+0xf8] ;  /* 0x0000f80e020e2981 */ /* 0x000ee2000c1e1900 */
[----:B------:R-:W-:Y:S02]  /*8060*/  PLOP3.LUT P3, PT, PT, PT, PT, 0x8, 0x80 ;  /* 0x000000000080781c */ /* 0x000fe40003f6e170 */
[----:B--2---:R-:W-:-:S04]  /*8070*/  FSETP.GT.AND P0, PT, R12, R19, PT ;  /* 0x000000130c00720b */ /* 0x004fc80003f04000 */
[----:B------:R-:W-:-:S04]  /*8080*/  FSEL R19, R12, R19, P0 ;  /* 0x000000130c137208 */ /* 0x000fc80000000000 */
[----:B---3--:R-:W-:-:S05]  /*8090*/  @P2 FSETP.GT.AND P1, PT, R14, R19, PT ;  /* 0x000000130e00220b */ /* 0x008fca0003f24000 */
[----:B------:R-:W-:Y:S01]  /*80a0*/  @P0 VIADD R0, R13, 0x3d ;  /* 0x0000003d0d000836 */ /* 0x000fe20000000000 */
[----:B------:R-:W-:Y:S02]  /*80b0*/  @P2 PLOP3.LUT P3, PT, P1, PT, PT, 0x80, 0x8 ;  /* 0x000000000008281c */ /* 0x000fe40000f6f070 */
[----:B------:R-:W-:-:S11]  /*80c0*/  @P2 FSEL R19, R14, R19, P1 ;  /* 0x000000130e132208 */ /* 0x000fd60000800000 */
[----:B------:R-:W-:-:S07]  /*80d0*/  @P3 VIADD R0, R13, 0x3e ;  /* 0x0000003e0d003836 */ /* 0x000fce0000000000 */
.L_x_34:
[----:B--2---:R-:W0:Y:S01]  /*80e0*/  LDS R2, [R9] ;  /* 0x0000000009027984 */ /* 0x004e220000000800 */
[----:B------:R-:W-:Y:S01]  /*80f0*/  BSSY.RECONVERGENT B1, `(.L_x_37) ;  /* 0x000000b000017945 */ /* 0x000fe20003800200 */
[----:B0-----:R-:W-:-:S13]  /*8100*/  ISETP.GE.AND P0, PT, R2, RZ, PT ;  /* 0x000000ff0200720c */ /* 0x001fda0003f06270 */
[----:B------:R-:W-:Y:S01]  /*8110*/  @P0 LEA R2, R2, UR16, 0x2 ;  /* 0x0000001002020c11 */ /* 0x000fe2000f8e10ff */
[----:B------:R-:W-:-:S05]  /*8120*/  @P0 IMAD.MOV.U32 R3, RZ, RZ, -0x1 ;  /* 0xffffffffff030424 */ /* 0x000fca00078e00ff */
[----:B------:R0:W-:Y:S01]  /*8130*/  @P0 STS [R2], R3 ;  /* 0x0000000302000388 */ /* 0x0001e20000000800 */
[----:B------:R-:W-:Y:S05]  /*8140*/  @P0 BRA `(.L_x_38) ;  /* 0x0000000000140947 */ /* 0x000fea0003800000 */
[----:B------:R-:W1:Y:S01]  /*8150*/  S2UR UR5, SR_CgaCtaId ;  /* 0x00000000000579c3 */ /* 0x000e620000008800 */
[----:B------:R-:W-:Y:S02]  /*8160*/  UMOV UR4, 0x400 ;  /* 0x0000040000047882 */ /* 0x000fe40000000000 */
[----:B------:R-:W-:-:S04]  /*8170*/  UIADD3 UR4, UPT, UPT, UR4, 0x8, URZ ;  /* 0x0000000804047890 */ /* 0x000fc8000fffe0ff */
[----:B-1----:R-:W-:-:S09]  /*8180*/  ULEA UR4, UR5, UR4, 0x18 ;  /* 0x0000000405047291 */ /* 0x002fd2000f8ec0ff */
[----:B------:R-:W-:Y:S03]  /*8190*/  ATOMS.POPC.INC.32 RZ, [UR4] ;  /* 0x00000000ffff7f8c */ /* 0x000fe6000d800004 */
.L_x_38:
[----:B------:R-:W-:Y:S05]  /*81a0*/  BSYNC.RECONVERGENT B1 ;  /* 0x0000000000017941 */ /* 0x000fea0003800200 */
.L_x_37:
[----:B------:R-:W1:Y:S01]  /*81b0*/  S2UR UR5, SR_CgaCtaId ;  /* 0x00000000000579c3 */ /* 0x000e620000008800 */
[----:B------:R-:W-:Y:S01]  /*81c0*/  UMOV UR4, 0x400 ;  /* 0x0000040000047882 */ /* 0x000fe20000000000 */
[----:B0-----:R-:W-:Y:S01]  /*81d0*/  LEA R3, R0, UR16, 0x2 ;  /* 0x0000001000037c11 */ /* 0x001fe2000f8e10ff */
[----:B------:R-:W-:-:S04]  /*81e0*/  UIADD3 UR4, UPT, UPT, UR4, 0x10, URZ ;  /* 0x0000001004047890 */ /* 0x000fc8000fffe0ff */
[----:B-1----:R-:W-:-:S06]  /*81f0*/  ULEA UR4, UR5, UR4, 0x18 ;  /* 0x0000000405047291 */ /* 0x002fcc000f8ec0ff */
[----:B------:R-:W-:-:S05]  /*8200*/  LEA R13, R4, UR4, 0x2 ;  /* 0x00000004040d7c11 */ /* 0x000fca000f8e10ff */
[----:B------:R-:W0:Y:S02]  /*8210*/  LDS R2, [R13] ;  /* 0x000000000d027984 */ /* 0x000e240000000800 */
[----:B0-----:R-:W-:-:S05]  /*8220*/  I2FP.F32.S32 R2, R2 ;  /* 0x0000000200027245 */ /* 0x001fca0000201400 */
[----:B------:R-:W-:-:S06]  /*8230*/  FADD R2, R2, R19 ;  /* 0x0000001302027221 */ /* 0x000fcc0000000000 */
[----:B------:R-:W0:Y:S02]  /*8240*/  F2I.TRUNC.NTZ R2, R2 ;  /* 0x0000000200027305 */ /* 0x000e24000020f100 */
[----:B0-----:R0:W-:Y:S04]  /*8250*/  STS [R13], R2 ;  /* 0x000000020d007388 */ /* 0x0011e80000000800 */
[----:B------:R0:W-:Y:S04]  /*8260*/  STS [R3], R4 ;  /* 0x0000000403007388 */ /* 0x0001e80000000800 */
[----:B------:R0:W-:Y:S02]  /*8270*/  STS [R9], R0 ;  /* 0x0000000009007388 */ /* 0x0001e40000000800 */
.L_x_33:
[----:B------:R-:W-:Y:S05]  /*8280*/  BSYNC.RECONVERGENT B0 ;  /* 0x0000000000007941 */ /* 0x000fea0003800200 */
.L_x_32:
[----:B------:R-:W1:Y:S01]  /*8290*/  S2UR UR4, SR_CgaCtaId ;  /* 0x00000000000479c3 */ /* 0x000e620000008800 */
[----:B------:R-:W-:Y:S01]  /*82a0*/  ISETP.NE.AND P1, PT, R4, RZ, PT ;  /* 0x000000ff0400720c */ /* 0x000fe20003f25270 */
[----:B------:R-:W-:Y:S01]  /*82b0*/  UMOV UR8, 0x400 ;  /* 0x0000040000087882 */ /* 0x000fe20000000000 */
[----:B------:R-:W3:Y:S01]  /*82c0*/  LDCU UR5, c[0x0][0x380] ;  /* 0x00007000ff0577ac */ /* 0x000ee20008000800 */
[----:B-1----:R-:W-:Y:S01]  /*82d0*/  ULEA UR8, UR4, UR8, 0x18 ;  /* 0x0000000804087291 */ /* 0x002fe2000f8ec0ff */
[----:B------:R-:W1:Y:S09]  /*82e0*/  LDCU UR4, c[0x0][0x3b4] ;  /* 0x00007680ff0477ac */ /* 0x000e720008000800 */
[----:B0-----:R-:W0:Y:S02]  /*82f0*/  @!P1 LDS R0, [UR8+0x4] ;  /* 0x00000408ff009984 */ /* 0x001e240008000800 */
[----:B0-----:R-:W-:-:S05]  /*8300*/  @!P1 VIADD R0, R0, 0x1 ;  /* 0x0000000100009836 */ /* 0x001fca0000000000 */
[----:B------:R-:W-:Y:S01]  /*8310*/  @!P1 STS [UR8+0x4], R0 ;  /* 0x00000400ff009988 */ /* 0x000fe20008000808 */
[----:B------:R-:W-:Y:S06]  /*8320*/  BAR.SYNC.DEFER_BLOCKING 0x0 ;  /* 0x0000000000007b1d */ /* 0x000fec0000010000 */
[----:B--2---:R-:W1:Y:S04]  /*8330*/  LDS R3, [UR8+0x4] ;  /* 0x00000408ff037984 */ /* 0x004e680008000800 */
[----:B------:R-:W3:Y:S01]  /*8340*/  LDS R2, [UR8+0x8] ;  /* 0x00000808ff027984 */ /* 0x000ee20008000800 */
[----:B-1----:R-:W-:-:S02]  /*8350*/  ISETP.GE.AND P0, PT, R3, UR4, PT ;  /* 0x0000000403007c0c */ /* 0x002fc4000bf06270 */
[----:B---3--:R-:W-:-:S13]  /*8360*/  ISETP.LT.AND P2, PT, R2, UR5, PT ;  /* 0x0000000502007c0c */ /* 0x008fda000bf41270 */
[----:B------:R-:W-:Y:S05]  /*8370*/  @!P0 BRA P2, `(.L_x_39) ;  /* 0xffffff9c00688947 */ /* 0x000fea000103ffff */
.L_x_20:
[----:B------:R-:W0:Y:S01]  /*8380*/  @!P1 LDS R3, [UR8] ;  /* 0x00000008ff039984 */ /* 0x000e220008000800 */
[----:B------:R-:W0:Y:S01]  /*8390*/  @!P1 LDC R0, c[0x0][0x3b0] ;  /* 0x0000ec00ff009b82 */ /* 0x000e220000000800 */
[----:B------:R-:W1:Y:S01]  /*83a0*/  LDCU UR5, c[0x0][0x3ac] ;  /* 0x00007580ff0577ac */ /* 0x000e620008000800 */
[----:B0-----:R-:W-:-:S05]  /*83b0*/  @!P1 FMUL R0, R0, R3 ;  /* 0x0000000300009220 */ /* 0x001fca0000400000 */
[----:B------:R-:W-:Y:S01]  /*83c0*/  @!P1 STS [UR8], R0 ;  /* 0x00000000ff009988 */ /* 0x000fe20008000808 */
[----:B------:R-:W-:Y:S06]  /*83d0*/  BAR.SYNC.DEFER_BLOCKING 0x0 ;  /* 0x0000000000007b1d */ /* 0x000fec0000010000 */
[----:B------:R-:W0:Y:S02]  /*83e0*/  LDS.64 R2, [UR8] ;  /* 0x00000008ff027984 */ /* 0x000e240008000a00 */
[----:B0-----:R-:W-:Y:S02]  /*83f0*/  ISETP.GE.AND P0, PT, R3, UR4, PT ;  /* 0x0000000403007c0c */ /* 0x001fe4000bf06270 */
[----:B-1----:R-:W-:-:S13]  /*8400*/  FSETP.GE.AND P1, PT, R2, UR5, PT ;  /* 0x0000000502007c0b */ /* 0x002fda000bf26000 */
[----:B------:R-:W-:Y:S05]  /*8410*/  @!P0 BRA P1, `(.L_x_40) ;  /* 0xffffff9c00008947 */ /* 0x000fea000083ffff */
.L_x_19:
[----:B------:R-:W-:Y:S01]  /*8420*/  BAR.SYNC.DEFER_BLOCKING 0x0 ;  /* 0x0000000000007b1d */ /* 0x000fe20000010000 */
[----:B------:R-:W-:-:S05]  /*8430*/  ISETP.NE.AND P0, PT, R4, RZ, PT ;  /* 0x000000ff0400720c */ /* 0x000fca0003f05270 */
[----:B------:R-:W-:Y:S01]  /*8440*/  BSSY.RECONVERGENT B0, `(.L_x_41) ;  /* 0x000000e000007945 */ /* 0x000fe20003800200 */
[----:B------:R0:W1:Y:S07]  /*8450*/  LDS R7, [R8] ;  /* 0x0000000008077984 */ /* 0x00006e0000000800 */
[----:B------:R-:W-:Y:S05]  /*8460*/  @P0 BRA `(.L_x_42) ;  /* 0x00000000002c0947 */ /* 0x000fea0003800000 */
[----:B------:R-:W2:Y:S01]  /*8470*/  LDS R0, [UR8+0x8] ;  /* 0x00000808ff007984 */ /* 0x000ea20008000800 */
[----:B------:R-:W3:Y:S01]  /*8480*/  S2UR UR6, SR_CTAID.X ;  /* 0x00000000000679c3 */ /* 0x000ee20000002500 */
[----:B------:R-:W3:Y:S01]  /*8490*/  LDCU.64 UR4, c[0x0][0x3a0] ;  /* 0x00007400ff0477ac */ /* 0x000ee20008000a00 */
[----:B------:R-:W2:Y:S01]  /*84a0*/  LDCU UR7, c[0x0][0x380] ;  /* 0x00007000ff0777ac */ /* 0x000ea20008000800 */
[----:B---3--:R-:W-:-:S04]  /*84b0*/  UIADD3 UR4, UP0, UPT, UR6, UR4, URZ ;  /* 0x0000000406047290 */ /* 0x008fc8000ff1e0ff */
[----:B------:R-:W-:Y:S02]  /*84c0*/  UIADD3.X UR5, UPT, UPT, URZ, UR5, URZ, UP0, !UPT ;  /* 0x00000005ff057290 */ /* 0x000fe400087fe4ff */
[----:B------:R-:W-:-:S04]  /*84d0*/  IMAD.U32 R2, RZ, RZ, UR4 ;  /* 0x00000004ff027e24 */ /* 0x000fc8000f8e00ff */
[----:B------:R-:W-:Y:S01]  /*84e0*/  IMAD.U32 R3, RZ, RZ, UR5 ;  /* 0x00000005ff037e24 */ /* 0x000fe2000f8e00ff */
[----:B--2---:R-:W-:-:S04]  /*84f0*/  ISETP.NE.AND P0, PT, R0, UR7, PT ;  /* 0x0000000700007c0c */ /* 0x004fc8000bf05270 */
[----:B------:R-:W-:-:S05]  /*8500*/  SEL R5, RZ, 0x1, P0 ;  /* 0x00000001ff057807 */ /* 0x000fca0000000000 */
[----:B------:R2:W-:Y:S04]  /*8510*/  STG.E.U8 desc[UR14][R2.64], R5 ;  /* 0x0000000502007986 */ /* 0x0005e8000c10110e */
.L_x_42:
[----:B------:R-:W-:Y:S05]  /*8520*/  BSYNC.RECONVERGENT B0 ;  /* 0x0000000000007941 */ /* 0x000fea0003800200 */
.L_x_41:
[----:B------:R-:W3:Y:S01]  /*8530*/  LDCU.64 UR4, c[0x0][0x390] ;  /* 0x00007200ff0477ac */ /* 0x000ee20008000a00 */
[----:B--2---:R-:W-:Y:S01]  /*8540*/  IMAD.U32 R3, RZ, RZ, UR12 ;  /* 0x0000000cff037e24 */ /* 0x004fe2000f8e00ff */
[----:B------:R-:W-:-:S04]  /*8550*/  IADD3 R4, P0, PT, R4, UR12, RZ ;  /* 0x0000000c04047c10 */ /* 0x000fc8000ff1e0ff */
[----:B------:R-:W-:Y:S02]  /*8560*/  LEA.HI.X.SX32 R3, R3, RZ, 0x1, P0 ;  /* 0x000000ff03037211 */ /* 0x000fe400000f0eff */
[----:B---3--:R-:W-:-:S04]  /*8570*/  LEA R2, P0, R4, UR4, 0x2 ;  /* 0x0000000404027c11 */ /* 0x008fc8000f8010ff */
[----:B------:R-:W-:-:S05]  /*8580*/  LEA.HI.X R3, R4, UR5, R3, 0x2, P0 ;  /* 0x0000000504037c11 */ /* 0x000fca00080f1403 */
[----:B-1----:R-:W-:Y:S01]  /*8590*/  STG.E desc[UR14][R2.64], R7 ;  /* 0x0000000702007986 */ /* 0x002fe2000c10190e */
[----:B------:R-:W-:Y:S05]  /*85a0*/  EXIT ;  /* 0x000000000000794d */ /* 0x000fea0003800000 */
.L_x_43:
[----:B------:R-:W-:-:S00]  /*85b0*/  BRA `(.L_x_43) ;  /* 0xfffffffc00fc7947 */ /* 0x000fc0000383ffff */
[----:B------:R-:W-:-:S00]  /*85c0*/  NOP ;  /* 0x0000000000007918 */ /* 0x000fc00000000000 */
        /* <DEDUP_REMOVED lines=11> */
.L_x_44:


//--------------------- .nv.shared._Z32linear_assignment_auction_kernelIiEviPKT_PiPfPcfffi --------------------------
	.section	.nv.shared._Z32linear_assignment_auction_kernelIiEviPKT_PiPfPcfffi,"aw",@nobits
	.sectionflags	@""
	.align	16
.nv.shared._Z32linear_assignment_auction_kernelIiEviPKT_PiPfPcfffi:
	.zero		1040


//--------------------- .nv.shared.reserved.0     --------------------------
	.section	.nv.shared.reserved.0,"aw",@nobits
	.weak		__nv_reservedSMEM_offset_0_alias
	.size		__nv_reservedSMEM_offset_0_alias, 0, 64
	.other		__nv_reservedSMEM_offset_0_alias,@"STO_CUDA_RESERVED_SHARED STV_DEFAULT"
__nv_reservedSMEM_offset_0_alias:
	.zero		0
	.zero		64


//--------------------- .nv.constant0._Z32linear_assignment_auction_kernelIiEviPKT_PiPfPcfffi --------------------------
	.section	.nv.constant0._Z32linear_assignment_auction_kernelIiEviPKT_PiPfPcfffi,"a",@progbits
	.sectionflags	@""
	.align	4
.nv.constant0._Z32linear_assignment_auction_kernelIiEviPKT_PiPfPcfffi:
	.zero		952


//--------------------- SYMBOLS --------------------------

	.type		.nv.reservedSmem.offset0,@object
	.size		.nv.reservedSmem.offset0,0x4
	.type		.nv.reservedSmem.cap,@object
	.size		.nv.reservedSmem.cap,0x4
